def gluon_wgmma(
    a_ptr,
    b_ptr,
    c_ptr,
    M,
    N,
    K,
    stride_am,
    stride_bk,
    stride_cm,
    BLOCK_M: gl.constexpr,
    BLOCK_N: gl.constexpr,
    BLOCK_K: gl.constexpr,
    DTYPE: gl.constexpr,
    A_LAYOUT: gl.constexpr,
    B_LAYOUT: gl.constexpr,
    C_LAYOUT: gl.constexpr,
    B_SHAPE: gl.constexpr,
    TRANS_B: gl.constexpr,
    NUM_BUFFERS: gl.constexpr,
    NUM_WARPS: gl.constexpr,
):
    a_desc = tma.make_tensor_descriptor(
        a_ptr, [M, K], [stride_am, 1], [BLOCK_M, BLOCK_K], A_LAYOUT
    )
    b_desc = tma.make_tensor_descriptor(
        b_ptr,
        [N, K] if TRANS_B else [K, N],
        [stride_bk, 1],
        B_SHAPE,
        B_LAYOUT,
    )
    c_desc = tma.make_tensor_descriptor(
        c_ptr, [M, N], [stride_cm, 1], [BLOCK_M, BLOCK_N], C_LAYOUT
    )

    a_bufs = gl.allocate_shared_memory(
        DTYPE, [NUM_BUFFERS, BLOCK_M, BLOCK_K], A_LAYOUT
    )
    b_bufs = gl.allocate_shared_memory(DTYPE, [NUM_BUFFERS] + B_SHAPE, B_LAYOUT)

    pid_m = gl.program_id(0)
    pid_n = gl.program_id(1)
    off_m = pid_m * BLOCK_M
    off_n = pid_n * BLOCK_N

    mma_layout: gl.constexpr = pick_wgmma_layout(DTYPE, BLOCK_M, BLOCK_N, NUM_WARPS)
    acc = warpgroup_mma_init(
        gl.zeros((BLOCK_M, BLOCK_N), dtype=gl.float32, layout=mma_layout)
    )

    bars = gl.allocate_shared_memory(
        gl.int64, [NUM_BUFFERS, 1], mbarrier.MBarrierLayout()
    )
    for i in gl.static_range(NUM_BUFFERS):
        mbarrier.init(bars.index(i), count=1)
    idx = 0
    phase = 0

    for k in range(0, K, BLOCK_K):
        a = a_bufs.index(idx)
        b = b_bufs.index(idx)
        bar = bars.index(idx)
        mbarrier.expect(bar, a_desc.block_type.nbytes + b_desc.block_type.nbytes)
        tma.async_copy_global_to_shared(a_desc, [off_m, k], bar, a)
        tma.async_copy_global_to_shared(
            b_desc, [off_n, k] if TRANS_B else [k, off_n], bar, b
        )
        mbarrier.wait(bar, phase=phase)

        if TRANS_B:
            b = b.permute((1, 0))
        acc = warpgroup_mma_wait(num_outstanding=0, deps=(acc,))
        acc = warpgroup_mma(a, b, acc, is_async=True)

        idx += 1
        if idx == NUM_BUFFERS:
            idx = 0
            phase ^= 1

    acc = warpgroup_mma_wait(num_outstanding=0, deps=(acc,))
    for i in gl.static_range(NUM_BUFFERS):
        mbarrier.invalidate(bars.index(i))

    c_smem = gl.allocate_shared_memory(DTYPE, [BLOCK_M, BLOCK_N], C_LAYOUT)
    c_smem.store(acc.to(DTYPE))
    fence_async_shared()
    tma.async_copy_shared_to_global(c_desc, [off_m, off_n], c_smem)
    tma.store_wait(pendings=0)

# config = {"BLOCK_K": 64, "BLOCK_M": 256, "BLOCK_N": 128, "arch": "sm_90", "dtype": "fp16", "num_buffers": 3, "num_warps": 8, "trans_b": 1}
# arch = sm_90


// ===== COMPILED SASS (sm_90a) =====

	.target	sm_90a

	.elftype	@"ET_EXEC"


//--------------------- .note.nv.tkinfo           --------------------------
	.section	.note.nv.tkinfo,"",@"SHT_NOTE"
	.sectionflags	@"SHF_NOTE_NV_TKINFO"
	.tkinfo
        /*0018*/ 	.word	0x00000002
        /*0030*/ 	.string	""
        /*0030*/ 	.string	"ptxas"
        /*0030*/ 	.string	"Cuda compilation tools, release 13.0, V13.0.88"
        /*0030*/ 	.string	"Build cuda_13.0.r13.0/compiler.36424714_0"
        /*0030*/ 	.string	"-v  -suppress-debug-info  -lineinfo  -arch sm_90a "



//--------------------- .note.nv.cuinfo           --------------------------
	.section	.note.nv.cuinfo,"",@"SHT_NOTE"
	.sectionflags	@"SHF_NOTE_NV_CUINFO"
        /*0018*/ 	.short	0x0002
        /*001a*/ 	.short	0x005a
        /*001c*/ 	.short	0x0082
	.zero		2


//--------------------- .nv.info                  --------------------------
	.section	.nv.info,"",@"SHT_CUDA_INFO"
	.align	4


	//----- nvinfo : EIATTR_REGCOUNT
	.align		4
        /*0000*/ 	.byte	0x04, 0x2f
        /*0002*/ 	.short	(.L_1 - .L_0)
	.align		4
.L_0:
        /*0004*/ 	.word	index@(gluon_wgmma)
        /*0008*/ 	.word	0x0000009a


	//----- nvinfo : EIATTR_FRAME_SIZE
	.align		4
.L_1:
        /*000c*/ 	.byte	0x04, 0x11
        /*000e*/ 	.short	(.L_3 - .L_2)
	.align		4
.L_2:
        /*0010*/ 	.word	index@(gluon_wgmma)
        /*0014*/ 	.word	0x00000000


	//----- nvinfo : EIATTR_MIN_STACK_SIZE
	.align		4
.L_3:
        /*0018*/ 	.byte	0x04, 0x12
        /*001a*/ 	.short	(.L_5 - .L_4)
	.align		4
.L_4:
        /*001c*/ 	.word	index@(gluon_wgmma)
        /*0020*/ 	.word	0x00000000
.L_5:


//--------------------- .nv.compat                --------------------------
	.section	.nv.compat,"",@"SHT_CUDA_COMPAT_INFO"
	.align	4
        /*0000*/ 	.byte	0x02, 0x09, 0x01, 0x00, 0x02, 0x02, 0x04, 0x00, 0x02, 0x05, 0x05, 0x00, 0x03, 0x07, 0x01, 0x01
        /*0010*/ 	.byte	0x02, 0x03, 0x03, 0x00, 0x02, 0x06, 0x01, 0x00, 0x04, 0x0b, 0x08, 0x00, 0x00, 0x00, 0x00, 0x00
        /*0020*/ 	.byte	0x00, 0x00, 0x00, 0x00


//--------------------- .nv.info.gluon_wgmma      --------------------------
	.section	.nv.info.gluon_wgmma,"",@"SHT_CUDA_INFO"
	.sectionflags	@""
	.align	4


	//----- nvinfo : EIATTR_CUDA_API_VERSION
	.align		4
        /*0000*/ 	.byte	0x04, 0x37
        /*0002*/ 	.short	(.L_7 - .L_6)
.L_6:
        /*0004*/ 	.word	0x00000082


	//----- nvinfo : EIATTR_KPARAM_INFO
	.align		4
.L_7:
        /*0008*/ 	.byte	0x04, 0x17
        /*000a*/ 	.short	(.L_9 - .L_8)
.L_8:
        /*000c*/ 	.word	0x00000000
        /*0010*/ 	.short	0x000a
        /*0012*/ 	.short	0x0048
        /*0014*/ 	.byte	0x00, 0xf4, 0x21, 0x00


	//----- nvinfo : EIATTR_KPARAM_INFO
	.align		4
.L_9:
        /*0018*/ 	.byte	0x04, 0x17
        /*001a*/ 	.short	(.L_11 - .L_10)
.L_10:
        /*001c*/ 	.word	0x00000000
        /*0020*/ 	.short	0x0009
        /*0022*/ 	.short	0x0040
        /*0024*/ 	.byte	0x00, 0xf4, 0x21, 0x00


	//----- nvinfo : EIATTR_KPARAM_INFO
	.align		4
.L_11:
        /*0028*/ 	.byte	0x04, 0x17
        /*002a*/ 	.short	(.L_13 - .L_12)
.L_12:
        /*002c*/ 	.word	0x00000000
        /*0030*/ 	.short	0x0008
        /*0032*/ 	.short	0x0038
        /*0034*/ 	.byte	0x00, 0xf0, 0x21, 0x00


	//----- nvinfo : EIATTR_KPARAM_INFO
	.align		4
.L_13:
        /*0038*/ 	.byte	0x04, 0x17
        /*003a*/ 	.short	(.L_15 - .L_14)
.L_14:
        /*003c*/ 	.word	0x00000000
        /*0040*/ 	.short	0x0007
        /*0042*/ 	.short	0x0030
        /*0044*/ 	.byte	0x00, 0xf0, 0x21, 0x00


	//----- nvinfo : EIATTR_KPARAM_INFO
	.align		4
.L_15:
        /*0048*/ 	.byte	0x04, 0x17
        /*004a*/ 	.short	(.L_17 - .L_16)
.L_16:
        /*004c*/ 	.word	0x00000000
        /*0050*/ 	.short	0x0006
        /*0052*/ 	.short	0x0028
        /*0054*/ 	.byte	0x00, 0xf0, 0x21, 0x00


	//----- nvinfo : EIATTR_KPARAM_INFO
	.align		4
.L_17:
        /*0058*/ 	.byte	0x04, 0x17
        /*005a*/ 	.short	(.L_19 - .L_18)
.L_18:
        /*005c*/ 	.word	0x00000000
        /*0060*/ 	.short	0x0005
        /*0062*/ 	.short	0x0020
        /*0064*/ 	.byte	0x00, 0xf0, 0x11, 0x00


	//----- nvinfo : EIATTR_KPARAM_INFO
	.align		4
.L_19:
        /*0068*/ 	.byte	0x04, 0x17
        /*006a*/ 	.short	(.L_21 - .L_20)
.L_20:
        /*006c*/ 	.word	0x00000000
        /*0070*/ 	.short	0x0004
        /*0072*/ 	.short	0x001c
        /*0074*/ 	.byte	0x00, 0xf0, 0x11, 0x00


	//----- nvinfo : EIATTR_KPARAM_INFO
	.align		4
.L_21:
        /*0078*/ 	.byte	0x04, 0x17
        /*007a*/ 	.short	(.L_23 - .L_22)
.L_22:
        /*007c*/ 	.word	0x00000000
        /*0080*/ 	.short	0x0003
        /*0082*/ 	.short	0x0018
        /*0084*/ 	.byte	0x00, 0xf0, 0x11, 0x00


	//----- nvinfo : EIATTR_KPARAM_INFO
	.align		4
.L_23:
        /*0088*/ 	.byte	0x04, 0x17
        /*008a*/ 	.short	(.L_25 - .L_24)
.L_24:
        /*008c*/ 	.word	0x00000000
        /*0090*/ 	.short	0x0002
        /*0092*/ 	.short	0x0010
        /*0094*/ 	.byte	0x00, 0xf4, 0x21, 0x00


	//----- nvinfo : EIATTR_KPARAM_INFO
	.align		4
.L_25:
        /*0098*/ 	.byte	0x04, 0x17
        /*009a*/ 	.short	(.L_27 - .L_26)
.L_26:
        /*009c*/ 	.word	0x00000000
        /*00a0*/ 	.short	0x0001
        /*00a2*/ 	.short	0x0008
        /*00a4*/ 	.byte	0x00, 0xf4, 0x21, 0x00


	//----- nvinfo : EIATTR_KPARAM_INFO
	.align		4
.L_27:
        /*00a8*/ 	.byte	0x04, 0x17
        /*00aa*/ 	.short	(.L_29 - .L_28)
.L_28:
        /*00ac*/ 	.word	0x00000000
        /*00b0*/ 	.short	0x0000
        /*00b2*/ 	.short	0x0000
        /*00b4*/ 	.byte	0x00, 0xf4, 0x21, 0x00


	//----- nvinfo : EIATTR_SPARSE_MMA_MASK
	.align		4
.L_29:
        /*00b8*/ 	.byte	0x03, 0x50
        /*00ba*/ 	.short	0x0000


	//----- nvinfo : EIATTR_MAXREG_COUNT
	.align		4
        /*00bc*/ 	.byte	0x03, 0x1b
        /*00be*/ 	.short	0x00ff


	//----- nvinfo : EIATTR_NUM_BARRIERS
	.align		4
        /*00c0*/ 	.byte	0x02, 0x4c
        /*00c2*/ 	.byte	0x01
	.zero		1


	//----- nvinfo : EIATTR_MERCURY_ISA_VERSION
	.align		4
        /*00c4*/ 	.byte	0x03, 0x5f
        /*00c6*/ 	.short	0x0101


	//----- nvinfo : EIATTR_INT_WARP_WIDE_INSTR_OFFSETS
	.align		4
        /*00c8*/ 	.byte	0x04, 0x31
        /*00ca*/ 	.short	(.L_31 - .L_30)


	//   ....[0]....
.L_30:
        /*00cc*/ 	.word	0x00001320


	//   ....[1]....
        /*00d0*/ 	.word	0x00001340


	//   ....[2]....
        /*00d4*/ 	.word	0x00001350


	//   ....[3]....
        /*00d8*/ 	.word	0x00001430


	//   ....[4]....
        /*00dc*/ 	.word	0x00001d60


	//   ....[5]....
        /*00e0*/ 	.word	0x00001d70


	//   ....[6]....
        /*00e4*/ 	.word	0x00001df0


	//   ....[7]....
        /*00e8*/ 	.word	0x00001e00


	//   ....[8]....
        /*00ec*/ 	.word	0x00002820


	//   ....[9]....
        /*00f0*/ 	.word	0x00002830


	//----- nvinfo : EIATTR_COOP_GROUP_MASK_REGIDS
	.align		4
.L_31:
        /*00f4*/ 	.byte	0x04, 0x29
        /*00f6*/ 	.short	(.L_33 - .L_32)


	//   ....[0]....
.L_32:
        /*00f8*/ 	.word	0xffffffff


	//   ....[1]....
        /*00fc*/ 	.word	0xffffffff


	//   ....[2]....
        /*0100*/ 	.word	0xffffffff


	//----- nvinfo : EIATTR_COOP_GROUP_INSTR_OFFSETS
	.align		4
.L_33:
        /*0104*/ 	.byte	0x04, 0x28
        /*0106*/ 	.short	(.L_35 - .L_34)


	//   ....[0]....
.L_34:
        /*0108*/ 	.word	0x00000150


	//   ....[1]....
        /*010c*/ 	.word	0x00000700


	//   ....[2]....
        /*0110*/ 	.word	0x00000cf0


	//----- nvinfo : EIATTR_MBARRIER_INSTR_OFFSETS
	.align		4
.L_35:
        /*0114*/ 	.byte	0x04, 0x39
        /*0116*/ 	.short	(.L_37 - .L_36)


	//   ....[0]....
.L_36:
        /*0118*/ 	.word	0x000014b0
        /*011c*/ 	.word	0x000000ff
        /*0120*/ 	.word	0x00024000
        /*0124*/ 	.short	0x0100
        /*0126*/ 	.byte	0x18
	.zero		1


	//   ....[1]....
        /*0128*/ 	.word	0x00001640
        /*012c*/ 	.word	0x000000ff
        /*0130*/ 	.word	0x00024008
        /*0134*/ 	.short	0x0100
        /*0136*/ 	.byte	0x18
	.zero		1


	//   ....[2]....
        /*0138*/ 	.word	0x000017d0
        /*013c*/ 	.word	0x000000ff
        /*0140*/ 	.word	0x00024010
        /*0144*/ 	.short	0x0100
        /*0146*/ 	.byte	0x18
	.zero		1


	//   ....[3]....
        /*0148*/ 	.word	0x00001ee0
        /*014c*/ 	.word	0x000000ff
        /*0150*/ 	.word	0x00024000
        /*0154*/ 	.short	0x010a
        /*0156*/ 	.byte	0x16
	.zero		1


	//   ....[4]....
        /*0158*/ 	.word	0x000022a0
        /*015c*/ 	.word	0x000000ff
        /*0160*/ 	.word	0x00024000
        /*0164*/ 	.short	0x0108
        /*0166*/ 	.byte	0x18
	.zero		1


	//   ....[5]....
        /*0168*/ 	.word	0x000023a0
        /*016c*/ 	.word	0x000000ff
        /*0170*/ 	.word	0x00024008
        /*0174*/ 	.short	0x0108
        /*0176*/ 	.byte	0x18
	.zero		1


	//   ....[6]....
        /*0178*/ 	.word	0x00002490
        /*017c*/ 	.word	0x000000ff
        /*0180*/ 	.word	0x00024010
        /*0184*/ 	.short	0x0108
        /*0186*/ 	.byte	0x18
	.zero		1


	//   ....[7]....
        /*0188*/ 	.word	0x000028c0
        /*018c*/ 	.word	0x000000ff
        /*0190*/ 	.word	0x00024000
        /*0194*/ 	.short	0x010a
        /*0196*/ 	.byte	0x16
	.zero		1


	//----- nvinfo : EIATTR_NUM_MBARRIERS
	.align		4
.L_37:
        /*0198*/ 	.byte	0x03, 0x38
        /*019a*/ 	.short	0x0003


	//----- nvinfo : EIATTR_EXIT_INSTR_OFFSETS
	.align		4
        /*019c*/ 	.byte	0x04, 0x1c
        /*019e*/ 	.short	(.L_39 - .L_38)


	//   ....[0]....
.L_38:
        /*01a0*/ 	.word	0x000028b0


	//----- nvinfo : EIATTR_REQNTID
	.align		4
.L_39:
        /*01a4*/ 	.byte	0x04, 0x10
        /*01a6*/ 	.short	(.L_41 - .L_40)
.L_40:
        /*01a8*/ 	.word	0x00000100
        /*01ac*/ 	.word	0x00000001
        /*01b0*/ 	.word	0x00000001


	//----- nvinfo : EIATTR_CRS_STACK_SIZE
	.align		4
.L_41:
        /*01b4*/ 	.byte	0x04, 0x1e
        /*01b6*/ 	.short	(.L_43 - .L_42)
.L_42:
        /*01b8*/ 	.word	0x00000000


	//----- nvinfo : EIATTR_CBANK_PARAM_SIZE
	.align		4
.L_43:
        /*01bc*/ 	.byte	0x03, 0x19
        /*01be*/ 	.short	0x0050


	//----- nvinfo : EIATTR_PARAM_CBANK
	.align		4
        /*01c0*/ 	.byte	0x04, 0x0a
        /*01c2*/ 	.short	(.L_45 - .L_44)
	.align		4
.L_44:
        /*01c4*/ 	.word	index@(.nv.constant0.gluon_wgmma)
        /*01c8*/ 	.short	0x0210
        /*01ca*/ 	.short	0x0050


	//----- nvinfo : EIATTR_SW_WAR
	.align		4
.L_45:
        /*01cc*/ 	.byte	0x04, 0x36
        /*01ce*/ 	.short	(.L_47 - .L_46)
.L_46:
        /*01d0*/ 	.word	0x00000008
.L_47:


//--------------------- .nv.callgraph             --------------------------
	.section	.nv.callgraph,"",@"SHT_CUDA_CALLGRAPH"
	.align	4
	.sectionentsize	8
	.align		4
        /*0000*/ 	.word	0x00000000
	.align		4
        /*0004*/ 	.word	0xffffffff
	.align		4
        /*0008*/ 	.word	0x00000000
	.align		4
        /*000c*/ 	.word	0xfffffffe
	.align		4
        /*0010*/ 	.word	0x00000000
	.align		4
        /*0014*/ 	.word	0xfffffffd
	.align		4
        /*0018*/ 	.word	0x00000000
	.align		4
        /*001c*/ 	.word	0xfffffffc


//--------------------- .text.gluon_wgmma         --------------------------
	.section	.text.gluon_wgmma,"ax",@progbits
	.align	128
        .global         gluon_wgmma
        .type           gluon_wgmma,@function
        .size           gluon_wgmma,(.L_x_52 - gluon_wgmma)
        .other          gluon_wgmma,@"STO_CUDA_ENTRY STV_DEFAULT"
gluon_wgmma:
.text.gluon_wgmma:
[----:B------:R-:W-:Y:S01]  /*0000*/  LDC R1, c[0x0][0x28] ;  /* 0x00000a00ff017b82 */ /* 0x000fe20000000800 */
[----:B------:R-:W1:Y:S07]  /*0010*/  S2R R0, SR_TID.X ;  /* 0x0000000000007919 */ /* 0x000e6e0000002100 */
[----:B------:R-:W2:Y:S01]  /*0020*/  S2UR UR4, SR_CgaCtaId ;  /* 0x00000000000479c3 */ /* 0x000ea20000008800 */
[----:B------:R-:W-:Y:S01]  /*0030*/  UMOV UR24, 0x400 ;  /* 0x0000040000187882 */ /* 0x000fe20000000000 */
[----:B------:R-:W-:Y:S01]  /*0040*/  ULDC UR6, c[0x0][0xc] ;  /* 0x0000030000067ab9 */ /* 0x000fe20000000800 */
[----:B------:R-:W-:Y:S01]  /*0050*/  ULDC.64 UR30, c[0x0][0x250] ;  /* 0x00009400001e7ab9 */ /* 0x000fe20000000a00 */
[----:B------:R-:W-:Y:S04]  /*0060*/  BSSY B0, `(.L_x_0) ;  /* 0x000001f000007945 */ /* 0x000fe80003800000 */
[----:B------:R-:W3:Y:S08]  /*0070*/  LDC R4, c[0x0][0x228] ;  /* 0x00008a00ff047b82 */ /* 0x000ef00000000800 */
[----:B------:R-:W4:Y:S08]  /*0080*/  LDC R13, c[0x0][0x230] ;  /* 0x00008c00ff0d7b82 */ /* 0x000f300000000800 */
[----:B------:R-:W-:Y:S01]  /*0090*/  S2UR UR40, SR_CTAID.Y ;  /* 0x00000000002879c3 */ /* 0x000fe20000002600 */
[----:B--2---:R-:W-:-:S03]  /*00a0*/  ULEA UR24, UR4, UR24, 0x18 ;  /* 0x0000001804187291 */ /* 0x004fc6000f8ec03f */
[----:B------:R-:W-:Y:S01]  /*00b0*/  ULDC UR4, c[0x0][0x10] ;  /* 0x0000040000047ab9 */ /* 0x000fe20000000800 */
[----:B-1----:R-:W-:-:S03]  /*00c0*/  LOP3.LUT R6, R0, 0xff, RZ, 0xc0, !PT ;  /* 0x000000ff00067812 */ /* 0x002fc600078ec0ff */
[----:B------:R-:W1:Y:S01]  /*00d0*/  S2UR UR5, SR_CTAID.Z ;  /* 0x00000000000579c3 */ /* 0x000e620000002700 */
[----:B---3--:R-:W-:Y:S01]  /*00e0*/  VIADD R4, R4, 0xffffffff ;  /* 0xffffffff04047836 */ /* 0x008fe20000000000 */
[C---:B------:R-:W-:Y:S02]  /*00f0*/  ISETP.GE.U32.AND P0, PT, R6.reuse, 0x20, PT ;  /* 0x000000200600780c */ /* 0x040fe40003f06070 */
[C---:B------:R-:W-:Y:S02]  /*0100*/  ISETP.NE.U32.AND P2, PT, R6.reuse, RZ, PT ;  /* 0x000000ff0600720c */ /* 0x040fe40003f45070 */
[----:B------:R-:W-:Y:S02]  /*0110*/  LEA R12, R6, UR24, 0x2 ;  /* 0x00000018060c7c11 */ /* 0x000fe4000f8e10ff */
[----:B------:R-:W2:Y:S01]  /*0120*/  S2UR UR41, SR_CTAID.X ;  /* 0x00000000002979c3 */ /* 0x000ea20000002500 */
[----:B----4-:R-:W-:-:S06]  /*0130*/  VIADD R9, R13, 0xffffffff ;  /* 0xffffffff0d097836 */ /* 0x010fcc0000000000 */
[----:B------:R3:W-:Y:S01]  /*0140*/  @!P0 STS [R12], RZ ;  /* 0x000000ff0c008388 */ /* 0x0007e20000000800 */
[----:B------:R-:W-:-:S03]  /*0150*/  NOP ;  /* 0x0000000000007918 */ /* 0x000fc60000000000 */
[----:B------:R3:W-:Y:S01]  /*0160*/  @!P2 STS [UR24+0x24], R4 ;  /* 0x00002404ff00a988 */ /* 0x0007e20008000818 */
[----:B-1----:R-:W-:-:S03]  /*0170*/  UIMAD UR4, UR5, UR4, UR40 ;  /* 0x00000004050472a4 */ /* 0x002fc6000f8e0228 */
[----:B------:R3:W-:Y:S01]  /*0180*/  @!P2 STS [UR24+0x20], R9 ;  /* 0x00002009ff00a988 */ /* 0x0007e20008000818 */
[----:B--2---:R-:W-:-:S04]  /*0190*/  UIMAD UR4, UR4, UR6, UR41 ;  /* 0x00000006040472a4 */ /* 0x004fc8000f8e0229 */
[----:B------:R-:W-:-:S03]  /*01a0*/  UIMAD UR5, UR4, 0x180, URZ ;  /* 0x00000180040578a4 */ /* 0x000fc6000f8e023f */
[----:B------:R-:W-:Y:S01]  /*01b0*/  UMOV UR4, URZ ;  /* 0x0000003f00047c82 */ /* 0x000fe20008000000 */
[----:B------:R-:W-:-:S04]  /*01c0*/  UIADD3 UR26, UP0, UR5, UR30, URZ ;  /* 0x0000001e051a7290 */ /* 0x000fc8000ff1e03f */
[----:B------:R-:W-:Y:S01]  /*01d0*/  ULEA.HI.X.SX32 UR27, UR5, UR31, 0x1, UP0 ;  /* 0x0000001f051b7291 */ /* 0x000fe200080f0e3f */
[----:B---3--:R-:W-:Y:S11]  /*01e0*/  @P2 BRA `(.L_x_1) ;  /* 0x0000000000182947 */ /* 0x008ff60003800000 */
[----:B------:R-:W1:Y:S01]  /*01f0*/  LDS R2, [UR24+0x8] ;  /* 0x00000818ff027984 */ /* 0x000e620008000800 */
[----:B------:R-:W2:Y:S01]  /*0200*/  LDC.64 R10, c[0x0][0x210] ;  /* 0x00008400ff0a7b82 */ /* 0x000ea20000000a00 */
[----:B------:R-:W-:Y:S02]  /*0210*/  IMAD.MOV.U32 R3, RZ, RZ, 0x70 ;  /* 0x00000070ff037424 */ /* 0x000fe400078e00ff */
[----:B--2---:R2:W-:Y:S03]  /*0220*/  STS.64 [UR24], R10 ;  /* 0x0000000aff007988 */ /* 0x0045e60008000a18 */
[----:B-1----:R-:W-:-:S05]  /*0230*/  LOP3.LUT R2, R2, 0x10, R3, 0xd8, !PT ;  /* 0x0000001002027812 */ /* 0x002fca00078ed803 */
[----:B------:R2:W-:Y:S02]  /*0240*/  STS [UR24+0x8], R2 ;  /* 0x00000802ff007988 */ /* 0x0005e40008000818 */
.L_x_1:
[----:B------:R-:W-:Y:S05]  /*0250*/  BSYNC B0 ;  /* 0x0000000000007941 */ /* 0x000fea0003800000 */
.L_x_0:
[----:B------:R-:W-:Y:S04]  /*0260*/  BSSY B0, `(.L_x_2) ;  /* 0x000000a000007945 */ /* 0x000fe80003800000 */
[----:B------:R-:W-:Y:S05]  /*0270*/  @P2 BRA `(.L_x_3) ;  /* 0x0000000000202947 */ /* 0x000fea0003800000 */
[----:B--2---:R-:W1:Y:S01]  /*0280*/  LDS R2, [UR24+0x34] ;  /* 0x00003418ff027984 */ /* 0x004e620008000800 */
[----:B------:R-:W-:Y:S02]  /*0290*/  IMAD.MOV.U32 R3, RZ, RZ, 0x3f000000 ;  /* 0x3f000000ff037424 */ /* 0x000fe400078e00ff */
[----:B------:R-:W-:Y:S01]  /*02a0*/  @!P2 IMAD.MOV.U32 R5, RZ, RZ, 0xff ;  /* 0x000000ffff05a424 */ /* 0x000fe200078e00ff */
[----:B------:R-:W2:Y:S02]  /*02b0*/  @!P2 LDS R8, [UR24+0x38] ;  /* 0x00003818ff08a984 */ /* 0x000ea40008000800 */
[----:B-1----:R-:W-:Y:S02]  /*02c0*/  LOP3.LUT R2, R2, 0xff000000, R3, 0xb8, !PT ;  /* 0xff00000002027812 */ /* 0x002fe400078eb803 */
[----:B--2---:R-:W-:-:S03]  /*02d0*/  @!P2 LOP3.LUT R3, R8, 0xff, R5, 0xb8, !PT ;  /* 0x000000ff0803a812 */ /* 0x004fc600078eb805 */
[----:B------:R1:W-:Y:S04]  /*02e0*/  STS [UR24+0x34], R2 ;  /* 0x00003402ff007988 */ /* 0x0003e80008000818 */
[----:B------:R1:W-:Y:S02]  /*02f0*/  @!P2 STS [UR24+0x38], R3 ;  /* 0x00003803ff00a988 */ /* 0x0003e40008000818 */
.L_x_3:
[----:B------:R-:W-:Y:S05]  /*0300*/  BSYNC B0 ;  /* 0x0000000000007941 */ /* 0x000fea0003800000 */
.L_x_2:
[----:B------:R-:W-:Y:S04]  /*0310*/  BSSY B0, `(.L_x_4) ;  /* 0x000000e000007945 */ /* 0x000fe80003800000 */
[----:B------:R-:W-:Y:S05]  /*0320*/  @P2 BRA `(.L_x_5) ;  /* 0x0000000000302947 */ /* 0x000fea0003800000 */
[----:B-1----:R-:W1:Y:S01]  /*0330*/  LDS R3, [UR24+0x34] ;  /* 0x00003418ff037984 */ /* 0x002e620008000800 */
[----:B--2---:R-:W2:Y:S03]  /*0340*/  LDC.64 R10, c[0x0][0x238] ;  /* 0x00008e00ff0a7b82 */ /* 0x004ea60000000a00 */
[----:B------:R-:W3:Y:S01]  /*0350*/  LDS R2, [UR24+0x1c] ;  /* 0x00001c18ff027984 */ /* 0x000ee20008000800 */
[C---:B--2---:R-:W-:Y:S01]  /*0360*/  SHF.L.U64.HI R8, R10.reuse, 0x1, R11 ;  /* 0x000000010a087819 */ /* 0x044fe2000001020b */
[----:B------:R-:W-:-:S03]  /*0370*/  IMAD.SHL.U32 R5, R10, 0x2, RZ ;  /* 0x000000020a057824 */ /* 0x000fc600078e00ff */
[--C-:B------:R-:W-:Y:S02]  /*0380*/  SHF.R.U32.HI R7, RZ, 0x4, R8.reuse ;  /* 0x00000004ff077819 */ /* 0x100fe40000011608 */
[----:B------:R-:W-:-:S05]  /*0390*/  SHF.R.U64 R5, R5, 0x4, R8 ;  /* 0x0000000405057819 */ /* 0x000fca0000001208 */
[----:B------:R4:W-:Y:S01]  /*03a0*/  STS [UR24+0xc], R5 ;  /* 0x00000c05ff007988 */ /* 0x0009e20008000818 */
[----:B-1----:R-:W-:Y:S02]  /*03b0*/  LOP3.LUT R3, R3, 0x7, RZ, 0xb8, !PT ;  /* 0x0000000703037812 */ /* 0x002fe400078eb8ff */
[----:B---3--:R-:W-:-:S03]  /*03c0*/  LOP3.LUT R2, R2, 0xf, R7, 0xb8, !PT ;  /* 0x0000000f02027812 */ /* 0x008fc600078eb807 */
[----:B------:R4:W-:Y:S04]  /*03d0*/  STS [UR24+0x34], R3 ;  /* 0x00003403ff007988 */ /* 0x0009e80008000818 */
[----:B------:R4:W-:Y:S02]  /*03e0*/  STS [UR24+0x1c], R2 ;  /* 0x00001c02ff007988 */ /* 0x0009e40008000818 */
.L_x_5:
[----:B------:R-:W-:Y:S05]  /*03f0*/  BSYNC B0 ;  /* 0x0000000000007941 */ /* 0x000fea0003800000 */
.L_x_4:
[----:B------:R-:W-:Y:S04]  /*0400*/  BSSY B1, `(.L_x_6) ;  /* 0x000001a000017945 */ /* 0x000fe80003800000 */
[----:B------:R-:W-:Y:S04]  /*0410*/  BSSY B0, `(.L_x_7) ;  /* 0x0000015000007945 */ /* 0x000fe80003800000 */
[----:B------:R-:W-:Y:S05]  /*0420*/  @P2 BRA `(.L_x_8) ;  /* 0x0000000000202947 */ /* 0x000fea0003800000 */
[----:B-12-4-:R-:W1:Y:S02]  /*0430*/  LDS R2, [UR24+0x34] ;  /* 0x00003418ff027984 */ /* 0x016e640008000800 */
[----:B-1----:R-:W-:-:S05]  /*0440*/  LOP3.LUT R2, R2, 0x38, RZ, 0xb8, !PT ;  /* 0x0000003802027812 */ /* 0x002fca00078eb8ff */
[----:B------:R1:W-:Y:S01]  /*0450*/  STS [UR24+0x34], R2 ;  /* 0x00003402ff007988 */ /* 0x0003e20008000818 */
[----:B------:R-:W-:Y:S05]  /*0460*/  @P2 BRA `(.L_x_9) ;  /* 0x0000000000202947 */ /* 0x000fea0003800000 */
[----:B-1----:R-:W1:Y:S01]  /*0470*/  LDS R2, [UR24+0x8] ;  /* 0x00000818ff027984 */ /* 0x002e620008000800 */
[----:B------:R-:W-:-:S05]  /*0480*/  IMAD.MOV.U32 R3, RZ, RZ, 0x780 ;  /* 0x00000780ff037424 */ /* 0x000fca00078e00ff */
[----:B-1----:R-:W-:-:S05]  /*0490*/  LOP3.LUT R2, R2, 0x300, R3, 0xd8, !PT ;  /* 0x0000030002027812 */ /* 0x002fca00078ed803 */
[----:B------:R3:W-:Y:S02]  /*04a0*/  STS [UR24+0x8], R2 ;  /* 0x00000802ff007988 */ /* 0x0007e40008000818 */
.L_x_8:
[----:B------:R-:W-:Y:S05]  /*04b0*/  @P2 BRA `(.L_x_10) ;  /* 0x0000000000282947 */ /* 0x000fea0003800000 */
[----:B-1234-:R-:W1:Y:S02]  /*04c0*/  LDS R2, [UR24+0x8] ;  /* 0x00000818ff027984 */ /* 0x01ee640008000800 */
[----:B-1----:R-:W-:-:S05]  /*04d0*/  LOP3.LUT R2, R2, 0x1800, RZ, 0xb8, !PT ;  /* 0x0000180002027812 */ /* 0x002fca00078eb8ff */
[----:B------:R2:W-:Y:S02]  /*04e0*/  STS [UR24+0x8], R2 ;  /* 0x00000802ff007988 */ /* 0x0005e40008000818 */
.L_x_9:
[----:B------:R-:W-:Y:S05]  /*04f0*/  @P2 BREAK B0 ;  /* 0x0000000000002942 */ /* 0x000fea0003800000 */
[----:B------:R-:W-:Y:S05]  /*0500*/  @P2 BRA `(.L_x_11) ;  /* 0x0000000000242947 */ /* 0x000fea0003800000 */
[----:B------:R-:W3:Y:S01]  /*0510*/  LDS R3, [UR24+0x8] ;  /* 0x00000818ff037984 */ /* 0x000ee20008000800 */
[----:B-12---:R-:W-:-:S05]  /*0520*/  IMAD.MOV.U32 R2, RZ, RZ, 0x6000 ;  /* 0x00006000ff027424 */ /* 0x006fca00078e00ff */
[----:B---3--:R-:W-:-:S04]  /*0530*/  LOP3.LUT R2, R3, 0x6000, R2, 0xd8, !PT ;  /* 0x0000600003027812 */ /* 0x008fc800078ed802 */
[----:B------:R-:W-:-:S05]  /*0540*/  LOP3.LUT R2, R2, 0x400000, RZ, 0xb8, !PT ;  /* 0x0040000002027812 */ /* 0x000fca00078eb8ff */
[----:B------:R5:W-:Y:S02]  /*0550*/  STS [UR24+0x8], R2 ;  /* 0x00000802ff007988 */ /* 0x000be40008000818 */
.L_x_10:
[----:B------:R-:W-:Y:S05]  /*0560*/  BSYNC B0 ;  /* 0x0000000000007941 */ /* 0x000fea0003800000 */
.L_x_7:
[----:B-12345:R-:W1:Y:S02]  /*0570*/  @!P2 LDS R2, [UR24+0x8] ;  /* 0x00000818ff02a984 */ /* 0x03ee640008000800 */
[----:B-1----:R-:W-:-:S05]  /*0580*/  @!P2 LOP3.LUT R2, R2, 0x8000, RZ, 0xb8, !PT ;  /* 0x000080000202a812 */ /* 0x002fca00078eb8ff */
[----:B------:R3:W-:Y:S02]  /*0590*/  @!P2 STS [UR24+0x8], R2 ;  /* 0x00000802ff00a988 */ /* 0x0007e40008000818 */
.L_x_11:
[----:B------:R-:W-:Y:S05]  /*05a0*/  BSYNC B1 ;  /* 0x0000000000017941 */ /* 0x000fea0003800000 */
.L_x_6:
[----:B------:R-:W-:Y:S05]  /*05b0*/  WARPSYNC.ALL ;  /* 0x0000000000007948 */ /* 0x000fea0003800000 */
[----:B------:R-:W-:Y:S05]  /*05c0*/  @P0 BRA `(.L_x_12) ;  /* 0x0000000000280947 */ /* 0x000fea0003800000 */
[----:B-123--:R-:W1:Y:S01]  /*05d0*/  S2R R2, SR_LANEID ;  /* 0x0000000000027919 */ /* 0x00ee620000000000 */
[----:B------:R-:W-:Y:S05]  /*05e0*/  WARPSYNC.ALL ;  /* 0x0000000000007948 */ /* 0x000fea0003800000 */
[----:B-1----:R-:W-:-:S05]  /*05f0*/  IMAD.SHL.U32 R5, R2, 0x4, RZ ;  /* 0x0000000402057824 */ /* 0x002fca00078e00ff */
[----:B------:R-:W1:Y:S01]  /*0600*/  LDS R7, [R5+UR24] ;  /* 0x0000001805077984 */ /* 0x000e620008000800 */
[----:B------:R-:W-:-:S05]  /*0610*/  IADD3 R2, P1, R5, UR26, RZ ;  /* 0x0000001a05027c10 */ /* 0x000fca000ff3e0ff */
[----:B------:R-:W-:-:S05]  /*0620*/  IMAD.X R3, RZ, RZ, UR27, P1 ;  /* 0x0000001bff037e24 */ /* 0x000fca00088e06ff */
[----:B-1----:R4:W5:Y:S01]  /*0630*/  ATOMG.E.EXCH.STRONG.GPU PT, RZ, [R2], R7 ;  /* 0x0000000702ff73a8 */ /* 0x00296200041ee100 */
[----:B------:R-:W-:-:S04]  /*0640*/  DEPBAR {5,4,3,2,1,0} ;  /* 0x0000003f0000791a */ /* 0x000fc80000000000 */
[----:B------:R4:W-:Y:S01]  /*0650*/  UTMACCTL.IV [UR26] ;  /* 0x000000001a0079b9 */ /* 0x0009e20008000000 */
[----:B------:R-:W-:Y:S01]  /*0660*/  NOP ;  /* 0x0000000000007918 */ /* 0x000fe20000000000 */
.L_x_12:
[----:B------:R-:W-:Y:S05]  /*0670*/  @P0 BRA `(.L_x_13) ;  /* 0x00000000000c0947 */ /* 0x000fea0003800000 */
[----:B------:R0:W-:Y:S01]  /*0680*/  UTMACMDFLUSH ;  /* 0x00000000000079b7 */ /* 0x0001e20000000000 */
[----:B------:R-:W-:Y:S05]  /*0690*/  @P0 BRA `(.L_x_13) ;  /* 0x0000000000040947 */ /* 0x000fea0003800000 */
[----:B------:R-:W-:-:S04]  /*06a0*/  DEPBAR.LE SB0, 0x0 ;  /* 0x000080000000791a */ /* 0x000fc80000000000 */
.L_x_13:
[----:B------:R-:W-:Y:S05]  /*06b0*/  WARPSYNC.ALL ;  /* 0x0000000000007948 */ /* 0x000fea0003800000 */
[----:B-----5:R-:W-:Y:S06]  /*06c0*/  BAR.SYNC.DEFER_BLOCKING 0x0 ;  /* 0x0000000000007b1d */ /* 0x020fec0000010000 */
[----:B------:R-:W-:Y:S02]  /*06d0*/  BSSY B1, `(.L_x_14) ;  /* 0x000000b000017945 */ /* 0x000fe40003800000 */
[----:B------:R-:W-:Y:S06]  /*06e0*/  BAR.SYNC.DEFER_BLOCKING 0x0 ;  /* 0x0000000000007b1d */ /* 0x000fec0000010000 */
[----:B------:R5:W-:Y:S01]  /*06f0*/  @!P0 STS [R12], RZ ;  /* 0x000000ff0c008388 */ /* 0x000be20000000800 */
[----:B------:R-:W-:Y:S01]  /*0700*/  NOP ;  /* 0x0000000000007918 */ /* 0x000fe20000000000 */
[----:B------:R-:W-:Y:S05]  /*0710*/  @P2 BRA `(.L_x_15) ;  /* 0x0000000000182947 */ /* 0x000fea0003800000 */
[----:B-1234-:R-:W1:Y:S01]  /*0720*/  LDS R2, [UR24+0x8] ;  /* 0x00000818ff027984 */ /* 0x01ee620008000800 */
[----:B------:R-:W2:Y:S01]  /*0730*/  LDC.64 R10, c[0x0][0x218] ;  /* 0x00008600ff0a7b82 */ /* 0x000ea20000000a00 */
[----:B------:R-:W-:Y:S02]  /*0740*/  IMAD.MOV.U32 R3, RZ, RZ, 0x70 ;  /* 0x00000070ff037424 */ /* 0x000fe400078e00ff */
[----:B--2---:R2:W-:Y:S03]  /*0750*/  STS.64 [UR24], R10 ;  /* 0x0000000aff007988 */ /* 0x0045e60008000a18 */
[----:B-1----:R-:W-:-:S05]  /*0760*/  LOP3.LUT R2, R2, 0x10, R3, 0xd8, !PT ;  /* 0x0000001002027812 */ /* 0x002fca00078ed803 */
[----:B------:R2:W-:Y:S02]  /*0770*/  STS [UR24+0x8], R2 ;  /* 0x00000802ff007988 */ /* 0x0005e40008000818 */
.L_x_15:
[----:B----4-:R-:W-:Y:S05]  /*0780*/  BSYNC B1 ;  /* 0x0000000000017941 */ /* 0x010fea0003800000 */
.L_x_14:
[----:B------:R-:W-:Y:S04]  /*0790*/  BSSY B2, `(.L_x_16) ;  /* 0x000000f000027945 */ /* 0x000fe80003800000 */
[----:B------:R-:W-:Y:S04]  /*07a0*/  BSSY B1, `(.L_x_17) ;  /* 0x000000c000017945 */ /* 0x000fe80003800000 */
[----:B------:R-:W-:Y:S05]  /*07b0*/  @P2 BRA `(.L_x_18) ;  /* 0x0000000000282947 */ /* 0x000fea0003800000 */
[----:B-123--:R-:W1:Y:S01]  /*07c0*/  LDS R2, [UR24+0x34] ;  /* 0x00003418ff027984 */ /* 0x00ee620008000800 */
[----:B------:R-:W-:Y:S01]  /*07d0*/  IMAD.MOV.U32 R3, RZ, RZ, 0x3f000000 ;  /* 0x3f000000ff037424 */ /* 0x000fe200078e00ff */
[----:B------:R-:W-:Y:S05]  /*07e0*/  @P2 BREAK B1 ;  /* 0x0000000000012942 */ /* 0x000fea0003800000 */
[----:B-1----:R-:W-:-:S05]  /*07f0*/  LOP3.LUT R2, R2, 0xff000000, R3, 0xb8, !PT ;  /* 0xff00000002027812 */ /* 0x002fca00078eb803 */
[----:B------:R1:W-:Y:S01]  /*0800*/  STS [UR24+0x34], R2 ;  /* 0x00003402ff007988 */ /* 0x0003e20008000818 */
[----:B------:R-:W-:Y:S05]  /*0810*/  @P2 BRA `(.L_x_19) ;  /* 0x0000000000182947 */ /* 0x000fea0003800000 */
[----:B------:R-:W2:Y:S01]  /*0820*/  LDS R3, [UR24+0x38] ;  /* 0x00003818ff037984 */ /* 0x000ea20008000800 */
[----:B-1----:R-:W-:-:S05]  /*0830*/  IMAD.MOV.U32 R2, RZ, RZ, 0x7f ;  /* 0x0000007fff027424 */ /* 0x002fca00078e00ff */
[----:B--2---:R-:W-:-:S05]  /*0840*/  LOP3.LUT R2, R3, 0xff, R2, 0xb8, !PT ;  /* 0x000000ff03027812 */ /* 0x004fca00078eb802 */
[----:B------:R4:W-:Y:S02]  /*0850*/  STS [UR24+0x38], R2 ;  /* 0x00003802ff007988 */ /* 0x0009e40008000818 */
.L_x_18:
[----:B------:R-:W-:Y:S05]  /*0860*/  BSYNC B1 ;  /* 0x0000000000017941 */ /* 0x000fea0003800000 */
.L_x_17:
[----:B------:R1:W-:Y:S02]  /*0870*/  @!P2 STS [UR24+0x20], R9 ;  /* 0x00002009ff00a988 */ /* 0x0003e40008000818 */
.L_x_19:
[----:B------:R-:W-:Y:S05]  /*0880*/  BSYNC B2 ;  /* 0x0000000000027941 */ /* 0x000fea0003800000 */
.L_x_16:
[----:B------:R-:W-:Y:S05]  /*0890*/  WARPSYNC.ALL ;  /* 0x0000000000007948 */ /* 0x000fea0003800000 */
[----:B------:R-:W2:Y:S01]  /*08a0*/  LDC R5, c[0x0][0x22c] ;  /* 0x00008b00ff057b82 */ /* 0x000ea20000000800 */
[----:B------:R-:W-:Y:S01]  /*08b0*/  BSSY B2, `(.L_x_20) ;  /* 0x0000010000027945 */ /* 0x000fe20003800000 */
[----:B--2---:R-:W-:-:S05]  /*08c0*/  VIADD R5, R5, 0xffffffff ;  /* 0xffffffff05057836 */ /* 0x004fca0000000000 */
[----:B------:R2:W-:Y:S01]  /*08d0*/  @!P2 STS [UR24+0x24], R5 ;  /* 0x00002405ff00a988 */ /* 0x0005e20008000818 */
[----:B------:R-:W-:Y:S05]  /*08e0*/  @P2 BRA `(.L_x_21) ;  /* 0x0000000000302947 */ /* 0x000fea0003800000 */
[----:B------:R-:W2:Y:S01]  /*08f0*/  LDS R3, [UR24+0x34] ;  /* 0x00003418ff037984 */ /* 0x000ea20008000800 */
[----:B------:R-:W2:Y:S03]  /*0900*/  LDC.64 R10, c[0x0][0x240] ;  /* 0x00009000ff0a7b82 */ /* 0x000ea60000000a00 */
[----:B-1-34-:R-:W1:Y:S01]  /*0910*/  LDS R2, [UR24+0x1c] ;  /* 0x00001c18ff027984 */ /* 0x01ae620008000800 */
[C---:B--2---:R-:W-:Y:S01]  /*0920*/  SHF.L.U64.HI R8, R10.reuse, 0x1, R11 ;  /* 0x000000010a087819 */ /* 0x044fe2000001020b */
[----:B------:R-:W-:-:S03]  /*0930*/  IMAD.SHL.U32 R7, R10, 0x2, RZ ;  /* 0x000000020a077824 */ /* 0x000fc600078e00ff */
[--C-:B------:R-:W-:Y:S02]  /*0940*/  SHF.R.U32.HI R9, RZ, 0x4, R8.reuse ;  /* 0x00000004ff097819 */ /* 0x100fe40000011608 */
[----:B------:R-:W-:-:S05]  /*0950*/  SHF.R.U64 R7, R7, 0x4, R8 ;  /* 0x0000000407077819 */ /* 0x000fca0000001208 */
[----:B------:R2:W-:Y:S01]  /*0960*/  STS [UR24+0xc], R7 ;  /* 0x00000c07ff007988 */ /* 0x0005e20008000818 */
[----:B------:R-:W-:Y:S02]  /*0970*/  LOP3.LUT R3, R3, 0x7, RZ, 0xb8, !PT ;  /* 0x0000000703037812 */ /* 0x000fe400078eb8ff */
[----:B-1----:R-:W-:-:S03]  /*0980*/  LOP3.LUT R2, R2, 0xf, R9, 0xb8, !PT ;  /* 0x0000000f02027812 */ /* 0x002fc600078eb809 */
[----:B------:R2:W-:Y:S04]  /*0990*/  STS [UR24+0x34], R3 ;  /* 0x00003403ff007988 */ /* 0x0005e80008000818 */
[----:B------:R2:W-:Y:S02]  /*09a0*/  STS [UR24+0x1c], R2 ;  /* 0x00001c02ff007988 */ /* 0x0005e40008000818 */
.L_x_21:
[----:B------:R-:W-:Y:S05]  /*09b0*/  BSYNC B2 ;  /* 0x0000000000027941 */ /* 0x000fea0003800000 */
.L_x_20:
[----:B------:R-:W-:Y:S04]  /*09c0*/  BSSY B3, `(.L_x_22) ;  /* 0x000001a000037945 */ /* 0x000fe80003800000 */
[----:B------:R-:W-:Y:S04]  /*09d0*/  BSSY B2, `(.L_x_23) ;  /* 0x0000015000027945 */ /* 0x000fe80003800000 */
[----:B------:R-:W-:Y:S05]  /*09e0*/  @P2 BRA `(.L_x_24) ;  /* 0x0000000000202947 */ /* 0x000fea0003800000 */
[----:B-1234-:R-:W1:Y:S02]  /*09f0*/  LDS R2, [UR24+0x34] ;  /* 0x00003418ff027984 */ /* 0x01ee640008000800 */
[----:B-1----:R-:W-:-:S05]  /*0a00*/  LOP3.LUT R2, R2, 0x38, RZ, 0xb8, !PT ;  /* 0x0000003802027812 */ /* 0x002fca00078eb8ff */
[----:B------:R1:W-:Y:S01]  /*0a10*/  STS [UR24+0x34], R2 ;  /* 0x00003402ff007988 */ /* 0x0003e20008000818 */
[----:B------:R-:W-:Y:S05]  /*0a20*/  @P2 BRA `(.L_x_25) ;  /* 0x0000000000202947 */ /* 0x000fea0003800000 */
[----:B-1----:R-:W1:Y:S01]  /*0a30*/  LDS R2, [UR24+0x8] ;  /* 0x00000818ff027984 */ /* 0x002e620008000800 */
[----:B------:R-:W-:-:S05]  /*0a40*/  IMAD.MOV.U32 R3, RZ, RZ, 0x780 ;  /* 0x00000780ff037424 */ /* 0x000fca00078e00ff */
[----:B-1----:R-:W-:-:S05]  /*0a50*/  LOP3.LUT R2, R2, 0x300, R3, 0xd8, !PT ;  /* 0x0000030002027812 */ /* 0x002fca00078ed803 */
[----:B------:R1:W-:Y:S02]  /*0a60*/  STS [UR24+0x8], R2 ;  /* 0x00000802ff007988 */ /* 0x0003e40008000818 */
.L_x_24:
[----:B------:R-:W-:Y:S05]  /*0a70*/  @P2 BRA `(.L_x_26) ;  /* 0x0000000000282947 */ /* 0x000fea0003800000 */
[----:B-1234-:R-:W1:Y:S02]  /*0a80*/  LDS R2, [UR24+0x8] ;  /* 0x00000818ff027984 */ /* 0x01ee640008000800 */
[----:B-1----:R-:W-:-:S05]  /*0a90*/  LOP3.LUT R2, R2, 0x1800, RZ, 0xb8, !PT ;  /* 0x0000180002027812 */ /* 0x002fca00078eb8ff */
[----:B------:R2:W-:Y:S02]  /*0aa0*/  STS [UR24+0x8], R2 ;  /* 0x00000802ff007988 */ /* 0x0005e40008000818 */
.L_x_25:
[----:B------:R-:W-:Y:S05]  /*0ab0*/  @P2 BREAK B2 ;  /* 0x0000000000022942 */ /* 0x000fea0003800000 */
[----:B------:R-:W-:Y:S05]  /*0ac0*/  @P2 BRA `(.L_x_27) ;  /* 0x0000000000242947 */ /* 0x000fea0003800000 */
[----:B-12---:R-:W1:Y:S01]  /*0ad0*/  LDS R2, [UR24+0x8] ;  /* 0x00000818ff027984 */ /* 0x006e620008000800 */
[----:B------:R-:W-:-:S05]  /*0ae0*/  IMAD.MOV.U32 R3, RZ, RZ, 0x6000 ;  /* 0x00006000ff037424 */ /* 0x000fca00078e00ff */
[----:B-1----:R-:W-:-:S04]  /*0af0*/  LOP3.LUT R2, R2, 0x6000, R3, 0xd8, !PT ;  /* 0x0000600002027812 */ /* 0x002fc800078ed803 */
[----:B------:R-:W-:-:S05]  /*0b00*/  LOP3.LUT R2, R2, 0x400000, RZ, 0xb8, !PT ;  /* 0x0040000002027812 */ /* 0x000fca00078eb8ff */
[----:B------:R1:W-:Y:S02]  /*0b10*/  STS [UR24+0x8], R2 ;  /* 0x00000802ff007988 */ /* 0x0003e40008000818 */
.L_x_26:
[----:B------:R-:W-:Y:S05]  /*0b20*/  BSYNC B2 ;  /* 0x0000000000027941 */ /* 0x000fea0003800000 */
.L_x_23:
[----:B-1234-:R-:W1:Y:S02]  /*0b30*/  @!P2 LDS R2, [UR24+0x8] ;  /* 0x00000818ff02a984 */ /* 0x01ee640008000800 */
[----:B-1----:R-:W-:-:S05]  /*0b40*/  @!P2 LOP3.LUT R2, R2, 0x8000, RZ, 0xb8, !PT ;  /* 0x000080000202a812 */ /* 0x002fca00078eb8ff */
[----:B------:R3:W-:Y:S02]  /*0b50*/  @!P2 STS [UR24+0x8], R2 ;  /* 0x00000802ff00a988 */ /* 0x0007e40008000818 */
.L_x_27:
[----:B------:R-:W-:Y:S05]  /*0b60*/  BSYNC B3 ;  /* 0x0000000000037941 */ /* 0x000fea0003800000 */
.L_x_22:
[----:B------:R-:W-:Y:S05]  /*0b70*/  WARPSYNC.ALL ;  /* 0x0000000000007948 */ /* 0x000fea0003800000 */
[----:B------:R-:W-:-:S04]  /*0b80*/  UIADD3 UR29, UR5, 0x80, URZ ;  /* 0x00000080051d7890 */ /* 0x000fc8000fffe03f */
[----:B------:R-:W-:-:S04]  /*0b90*/  UIADD3 UR28, UP0, UR29, UR30, URZ ;  /* 0x0000001e1d1c7290 */ /* 0x000fc8000ff1e03f */
[----:B------:R-:W-:Y:S01]  /*0ba0*/  ULEA.HI.X.SX32 UR29, UR29, UR31, 0x1, UP0 ;  /* 0x0000001f1d1d7291 */ /* 0x000fe200080f0e3f */
[----:B------:R-:W-:Y:S11]  /*0bb0*/  @P0 BRA `(.L_x_28) ;  /* 0x0000000000280947 */ /* 0x000ff60003800000 */
[----:B-123--:R-:W1:Y:S01]  /*0bc0*/  S2R R2, SR_LANEID ;  /* 0x0000000000027919 */ /* 0x00ee620000000000 */
[----:B------:R-:W-:Y:S05]  /*0bd0*/  WARPSYNC.ALL ;  /* 0x0000000000007948 */ /* 0x000fea0003800000 */
[----:B-1----:R-:W-:-:S05]  /*0be0*/  IMAD.SHL.U32 R8, R2, 0x4, RZ ;  /* 0x0000000402087824 */ /* 0x002fca00078e00ff */
[----:B------:R-:W1:Y:S01]  /*0bf0*/  LDS R7, [R8+UR24] ;  /* 0x0000001808077984 */ /* 0x000e620008000800 */
[----:B------:R-:W-:-:S05]  /*0c00*/  IADD3 R2, P1, R8, UR28, RZ ;  /* 0x0000001c08027c10 */ /* 0x000fca000ff3e0ff */
[----:B------:R-:W-:-:S05]  /*0c10*/  IMAD.X R3, RZ, RZ, UR29, P1 ;  /* 0x0000001dff037e24 */ /* 0x000fca00088e06ff */
[----:B-1----:R4:W2:Y:S01]  /*0c20*/  ATOMG.E.EXCH.STRONG.GPU PT, RZ, [R2], R7 ;  /* 0x0000000702ff73a8 */ /* 0x0028a200041ee100 */
[----:B------:R-:W-:-:S04]  /*0c30*/  DEPBAR {5,4,3,2,1,0} ;  /* 0x0000003f0000791a */ /* 0x000fc80000000000 */
[----:B------:R4:W-:Y:S01]  /*0c40*/  UTMACCTL.IV [UR28] ;  /* 0x000000001c0079b9 */ /* 0x0009e20008000000 */
[----:B------:R-:W-:Y:S01]  /*0c50*/  NOP ;  /* 0x0000000000007918 */ /* 0x000fe20000000000 */
.L_x_28:
[----:B------:R-:W-:Y:S05]  /*0c60*/  @P0 BRA `(.L_x_29) ;  /* 0x00000000000c0947 */ /* 0x000fea0003800000 */
[----:B------:R0:W-:Y:S01]  /*0c70*/  UTMACMDFLUSH ;  /* 0x00000000000079b7 */ /* 0x0001e20000000000 */
[----:B------:R-:W-:Y:S05]  /*0c80*/  @P0 BRA `(.L_x_29) ;  /* 0x0000000000040947 */ /* 0x000fea0003800000 */
[----:B------:R-:W-:-:S04]  /*0c90*/  DEPBAR.LE SB0, 0x0 ;  /* 0x000080000000791a */ /* 0x000fc80000000000 */
.L_x_29:
[----:B------:R-:W-:Y:S05]  /*0ca0*/  WARPSYNC.ALL ;  /* 0x0000000000007948 */ /* 0x000fea0003800000 */
[----:B--2---:R-:W-:Y:S06]  /*0cb0*/  BAR.SYNC.DEFER_BLOCKING 0x0 ;  /* 0x0000000000007b1d */ /* 0x004fec0000010000 */
[----:B------:R-:W-:Y:S02]  /*0cc0*/  BSSY B3, `(.L_x_30) ;  /* 0x000000b000037945 */ /* 0x000fe40003800000 */
[----:B------:R-:W-:Y:S06]  /*0cd0*/  BAR.SYNC.DEFER_BLOCKING 0x0 ;  /* 0x0000000000007b1d */ /* 0x000fec0000010000 */
[----:B------:R2:W-:Y:S01]  /*0ce0*/  @!P0 STS [R12], RZ ;  /* 0x000000ff0c008388 */ /* 0x0005e20000000800 */
[----:B------:R-:W-:Y:S01]  /*0cf0*/  NOP ;  /* 0x0000000000007918 */ /* 0x000fe20000000000 */
[----:B------:R-:W-:Y:S05]  /*0d00*/  @P2 BRA `(.L_x_31) ;  /* 0x0000000000182947 */ /* 0x000fea0003800000 */
[----:B-1-34-:R-:W1:Y:S01]  /*0d10*/  LDS R2, [UR24+0x8] ;  /* 0x00000818ff027984 */ /* 0x01ae620008000800 */
[----:B------:R-:W3:Y:S01]  /*0d20*/  LDC.64 R8, c[0x0][0x220] ;  /* 0x00008800ff087b82 */ /* 0x000ee20000000a00 */
[----:B------:R-:W-:Y:S02]  /*0d30*/  IMAD.MOV.U32 R3, RZ, RZ, 0x70 ;  /* 0x00000070ff037424 */ /* 0x000fe400078e00ff */
[----:B---3--:R3:W-:Y:S03]  /*0d40*/  STS.64 [UR24], R8 ;  /* 0x00000008ff007988 */ /* 0x0087e60008000a18 */
[----:B-1----:R-:W-:-:S05]  /*0d50*/  LOP3.LUT R2, R2, 0x10, R3, 0xd8, !PT ;  /* 0x0000001002027812 */ /* 0x002fca00078ed803 */
[----:B------:R3:W-:Y:S02]  /*0d60*/  STS [UR24+0x8], R2 ;  /* 0x00000802ff007988 */ /* 0x0007e40008000818 */
.L_x_31:
[----:B----4-:R-:W-:Y:S05]  /*0d70*/  BSYNC B3 ;  /* 0x0000000000037941 */ /* 0x010fea0003800000 */
.L_x_30:
[----:B------:R-:W-:Y:S04]  /*0d80*/  BSSY B4, `(.L_x_32) ;  /* 0x0000011000047945 */ /* 0x000fe80003800000 */
[----:B------:R-:W-:Y:S04]  /*0d90*/  BSSY B3, `(.L_x_33) ;  /* 0x000000e000037945 */ /* 0x000fe80003800000 */
[----:B------:R-:W-:Y:S05]  /*0da0*/  @P2 BRA `(.L_x_34) ;  /* 0x0000000000242947 */ /* 0x000fea0003800000 */
[----:B-1-3--:R-:W1:Y:S01]  /*0db0*/  LDS R2, [UR24+0x34] ;  /* 0x00003418ff027984 */ /* 0x00ae620008000800 */
[----:B------:R-:W-:-:S05]  /*0dc0*/  IMAD.MOV.U32 R3, RZ, RZ, 0x3f000000 ;  /* 0x3f000000ff037424 */ /* 0x000fca00078e00ff */
[----:B-1----:R-:W-:-:S05]  /*0dd0*/  LOP3.LUT R2, R2, 0xff000000, R3, 0xb8, !PT ;  /* 0xff00000002027812 */ /* 0x002fca00078eb803 */
[----:B------:R1:W-:Y:S01]  /*0de0*/  STS [UR24+0x34], R2 ;  /* 0x00003402ff007988 */ /* 0x0003e20008000818 */
[----:B------:R-:W-:Y:S05]  /*0df0*/  @P2 BRA `(.L_x_35) ;  /* 0x00000000001c2947 */ /* 0x000fea0003800000 */
[----:B-1----:R-:W1:Y:S01]  /*0e00*/  LDS R2, [UR24+0x38] ;  /* 0x00003818ff027984 */ /* 0x002e620008000800 */
[----:B------:R-:W-:-:S05]  /*0e10*/  IMAD.MOV.U32 R3, RZ, RZ, 0xff ;  /* 0x000000ffff037424 */ /* 0x000fca00078e00ff */
[----:B-1----:R-:W-:-:S05]  /*0e20*/  LOP3.LUT R2, R2, 0xff, R3, 0xb8, !PT ;  /* 0x000000ff02027812 */ /* 0x002fca00078eb803 */
[----:B------:R4:W-:Y:S02]  /*0e30*/  STS [UR24+0x38], R2 ;  /* 0x00003802ff007988 */ /* 0x0009e40008000818 */
.L_x_34:
[----:B------:R-:W-:Y:S05]  /*0e40*/  @P2 BREAK B3 ;  /* 0x0000000000032942 */ /* 0x000fea0003800000 */
[----:B------:R-:W-:Y:S05]  /*0e50*/  @P2 BRA `(.L_x_36) ;  /* 0x00000000000c2947 */ /* 0x000fea0003800000 */
[----:B------:R1:W-:Y:S02]  /*0e60*/  STS [UR24+0x20], R5 ;  /* 0x00002005ff007988 */ /* 0x0003e40008000818 */
.L_x_35:
[----:B------:R-:W-:Y:S05]  /*0e70*/  BSYNC B3 ;  /* 0x0000000000037941 */ /* 0x000fea0003800000 */
.L_x_33:
[----:B------:R1:W-:Y:S02]  /*0e80*/  @!P2 STS [UR24+0x24], R4 ;  /* 0x00002404ff00a988 */ /* 0x0003e40008000818 */
.L_x_36:
[----:B------:R-:W-:Y:S05]  /*0e90*/  BSYNC B4 ;  /* 0x0000000000047941 */ /* 0x000fea0003800000 */
.L_x_32:
[----:B------:R-:W-:Y:S05]  /*0ea0*/  WARPSYNC.ALL ;  /* 0x0000000000007948 */ /* 0x000fea0003800000 */
[----:B------:R-:W-:Y:S04]  /*0eb0*/  BSSY B4, `(.L_x_37) ;  /* 0x000000e000047945 */ /* 0x000fe80003800000 */
[----:B------:R-:W-:Y:S05]  /*0ec0*/  @P2 BRA `(.L_x_38) ;  /* 0x0000000000302947 */ /* 0x000fea0003800000 */
[----:B------:R-:W5:Y:S01]  /*0ed0*/  LDS R3, [UR24+0x34] ;  /* 0x00003418ff037984 */ /* 0x000f620008000800 */
[----:B-1----:R-:W1:Y:S03]  /*0ee0*/  LDC.64 R4, c[0x0][0x248] ;  /* 0x00009200ff047b82 */ /* 0x002e660000000a00 */
[----:B---34-:R-:W3:Y:S01]  /*0ef0*/  LDS R2, [UR24+0x1c] ;  /* 0x00001c18ff027984 */ /* 0x018ee20008000800 */
[C---:B-1----:R-:W-:Y:S01]  /*0f00*/  SHF.L.U64.HI R5, R4.reuse, 0x1, R5 ;  /* 0x0000000104057819 */ /* 0x042fe20000010205 */
[----:B------:R-:W-:-:S03]  /*0f10*/  IMAD.SHL.U32 R4, R4, 0x2, RZ ;  /* 0x0000000204047824 */ /* 0x000fc600078e00ff */
[--C-:B------:R-:W-:Y:S02]  /*0f20*/  SHF.R.U32.HI R7, RZ, 0x4, R5.reuse ;  /* 0x00000004ff077819 */ /* 0x100fe40000011605 */
[----:B------:R-:W-:-:S05]  /*0f30*/  SHF.R.U64 R4, R4, 0x4, R5 ;  /* 0x0000000404047819 */ /* 0x000fca0000001205 */
[----:B------:R1:W-:Y:S01]  /*0f40*/  STS [UR24+0xc], R4 ;  /* 0x00000c04ff007988 */ /* 0x0003e20008000818 */
[----:B-----5:R-:W-:Y:S02]  /*0f50*/  LOP3.LUT R3, R3, 0x7, RZ, 0xb8, !PT ;  /* 0x0000000703037812 */ /* 0x020fe400078eb8ff */
[----:B---3--:R-:W-:-:S03]  /*0f60*/  LOP3.LUT R2, R2, 0xf, R7, 0xb8, !PT ;  /* 0x0000000f02027812 */ /* 0x008fc600078eb807 */
[----:B------:R1:W-:Y:S04]  /*0f70*/  STS [UR24+0x34], R3 ;  /* 0x00003403ff007988 */ /* 0x0003e80008000818 */
[----:B------:R1:W-:Y:S02]  /*0f80*/  STS [UR24+0x1c], R2 ;  /* 0x00001c02ff007988 */ /* 0x0003e40008000818 */
.L_x_38:
[----:B------:R-:W-:Y:S05]  /*0f90*/  BSYNC B4 ;  /* 0x0000000000047941 */ /* 0x000fea0003800000 */
.L_x_37:
        /* <DEDUP_REMOVED lines=11> */
.L_x_41:
[----:B------:R-:W-:Y:S05]  /*1050*/  @P2 BRA `(.L_x_43) ;  /* 0x0000000000282947 */ /* 0x000fea0003800000 */
[----:B-1-34-:R-:W1:Y:S02]  /*1060*/  LDS R2, [UR24+0x8] ;  /* 0x00000818ff027984 */ /* 0x01ae640008000800 */
[----:B-1----:R-:W-:-:S05]  /*1070*/  LOP3.LUT R2, R2, 0x1800, RZ, 0xb8, !PT ;  /* 0x0000180002027812 */ /* 0x002fca00078eb8ff */
[----:B------:R3:W-:Y:S02]  /*1080*/  STS [UR24+0x8], R2 ;  /* 0x00000802ff007988 */ /* 0x0007e40008000818 */
.L_x_42:
[----:B------:R-:W-:Y:S05]  /*1090*/  @P2 BREAK B5 ;  /* 0x0000000000052942 */ /* 0x000fea0003800000 */
[----:B------:R-:W-:Y:S05]  /*10a0*/  @P2 BRA `(.L_x_44) ;  /* 0x0000000000242947 */ /* 0x000fea0003800000 */
[----:B-1-3--:R-:W1:Y:S01]  /*10b0*/  LDS R2, [UR24+0x8] ;  /* 0x00000818ff027984 */ /* 0x00ae620008000800 */
[----:B------:R-:W-:-:S05]  /*10c0*/  IMAD.MOV.U32 R3, RZ, RZ, 0x6000 ;  /* 0x00006000ff037424 */ /* 0x000fca00078e00ff */
[----:B-1----:R-:W-:-:S04]  /*10d0*/  LOP3.LUT R2, R2, 0x6000, R3, 0xd8, !PT ;  /* 0x0000600002027812 */ /* 0x002fc800078ed803 */
[----:B------:R-:W-:-:S05]  /*10e0*/  LOP3.LUT R2, R2, 0x400000, RZ, 0xb8, !PT ;  /* 0x0040000002027812 */ /* 0x000fca00078eb8ff */
[----:B------:R1:W-:Y:S02]  /*10f0*/  STS [UR24+0x8], R2 ;  /* 0x00000802ff007988 */ /* 0x0003e40008000818 */
.L_x_43:
[----:B------:R-:W-:Y:S05]  /*1100*/  BSYNC B5 ;  /* 0x0000000000057941 */ /* 0x000fea0003800000 */
.L_x_40:
[----:B-1-34-:R-:W1:Y:S02]  /*1110*/  @!P2 LDS R2, [UR24+0x8] ;  /* 0x00000818ff02a984 */ /* 0x01ae640008000800 */
[----:B-1----:R-:W-:-:S05]  /*1120*/  @!P2 LOP3.LUT R2, R2, 0x8000, RZ, 0xb8, !PT ;  /* 0x000080000202a812 */ /* 0x002fca00078eb8ff */
[----:B------:R4:W-:Y:S02]  /*1130*/  @!P2 STS [UR24+0x8], R2 ;  /* 0x00000802ff00a988 */ /* 0x0009e40008000818 */
.L_x_44:
[----:B------:R-:W-:Y:S05]  /*1140*/  BSYNC B4 ;  /* 0x0000000000047941 */ /* 0x000fea0003800000 */
.L_x_39:
[----:B------:R-:W-:Y:S05]  /*1150*/  WARPSYNC.ALL ;  /* 0x0000000000007948 */ /* 0x000fea0003800000 */
[----:B------:R-:W-:Y:S01]  /*1160*/  UIADD3 UR5, UR5, 0x100, URZ ;  /* 0x0000010005057890 */ /* 0x000fe2000fffe03f */
[----:B------:R-:W-:Y:S01]  /*1170*/  ISETP.GE.AND P1, PT, R13, 0x1, PT ;  /* 0x000000010d00780c */ /* 0x000fe20003f26270 */
[----:B------:R-:W-:Y:S01]  /*1180*/  IMAD.MOV.U32 R88, RZ, RZ, RZ ;  /* 0x000000ffff587224 */ /* 0x000fe200078e00ff */
[----:B------:R-:W-:Y:S01]  /*1190*/  SHF.R.U32.HI R7, RZ, 0x5, R0 ;  /* 0x00000005ff077819 */ /* 0x000fe20000011600 */
[----:B------:R-:W-:-:S04]  /*11a0*/  UIADD3 UR30, UP0, UR5, UR30, URZ ;  /* 0x0000001e051e7290 */ /* 0x000fc8000ff1e03f */
[----:B------:R-:W-:Y:S01]  /*11b0*/  ULEA.HI.X.SX32 UR31, UR5, UR31, 0x1, UP0 ;  /* 0x0000001f051f7291 */ /* 0x000fe200080f0e3f */
[----:B------:R-:W-:Y:S11]  /*11c0*/  @P0 BRA `(.L_x_45) ;  /* 0x0000000000280947 */ /* 0x000ff60003800000 */
[----:B-1-34-:R-:W1:Y:S01]  /*11d0*/  S2R R2, SR_LANEID ;  /* 0x0000000000027919 */ /* 0x01ae620000000000 */
[----:B------:R-:W-:Y:S05]  /*11e0*/  WARPSYNC.ALL ;  /* 0x0000000000007948 */ /* 0x000fea0003800000 */
[----:B-1----:R-:W-:-:S05]  /*11f0*/  IMAD.SHL.U32 R4, R2, 0x4, RZ ;  /* 0x0000000402047824 */ /* 0x002fca00078e00ff */
[----:B------:R-:W1:Y:S01]  /*1200*/  LDS R5, [R4+UR24] ;  /* 0x0000001804057984 */ /* 0x000e620008000800 */
[----:B------:R-:W-:-:S05]  /*1210*/  IADD3 R2, P3, R4, UR30, RZ ;  /* 0x0000001e04027c10 */ /* 0x000fca000ff7e0ff */
[----:B------:R-:W-:-:S05]  /*1220*/  IMAD.X R3, RZ, RZ, UR31, P3 ;  /* 0x0000001fff037e24 */ /* 0x000fca00098e06ff */
[----:B-1----:R1:W3:Y:S01]  /*1230*/  ATOMG.E.EXCH.STRONG.GPU PT, RZ, [R2], R5 ;  /* 0x0000000502ff73a8 */ /* 0x0022e200041ee100 */
[----:B------:R-:W-:-:S04]  /*1240*/  DEPBAR {5,4,3,2,1,0} ;  /* 0x0000003f0000791a */ /* 0x000fc80000000000 */
[----:B------:R1:W-:Y:S01]  /*1250*/  UTMACCTL.IV [UR30] ;  /* 0x000000001e0079b9 */ /* 0x0003e20008000000 */
[----:B------:R-:W-:Y:S01]  /*1260*/  NOP ;  /* 0x0000000000007918 */ /* 0x000fe20000000000 */
.L_x_45:
[----:B------:R-:W-:Y:S05]  /*1270*/  @P0 BRA `(.L_x_46) ;  /* 0x00000000000c0947 */ /* 0x000fea0003800000 */
[----:B------:R0:W-:Y:S01]  /*1280*/  UTMACMDFLUSH ;  /* 0x00000000000079b7 */ /* 0x0001e20000000000 */
[----:B------:R-:W-:Y:S05]  /*1290*/  @P0 BRA `(.L_x_46) ;  /* 0x0000000000040947 */ /* 0x000fea0003800000 */
[----:B------:R-:W-:-:S04]  /*12a0*/  DEPBAR.LE SB0, 0x0 ;  /* 0x000080000000791a */ /* 0x000fc80000000000 */
.L_x_46:
[----:B------:R-:W-:Y:S05]  /*12b0*/  WARPSYNC.ALL ;  /* 0x0000000000007948 */ /* 0x000fea0003800000 */
[----:B---3--:R-:W-:Y:S01]  /*12c0*/  BAR.SYNC.DEFER_BLOCKING 0x0 ;  /* 0x0000000000007b1d */ /* 0x008fe20000010000 */
[----:B------:R-:W-:Y:S01]  /*12d0*/  R2UR UR25, R7 ;  /* 0x00000000071972ca */ /* 0x000fe200000e0000 */
[----:B------:R-:W-:Y:S01]  /*12e0*/  USHF.L.U32 UR15, UR40, 0x7, URZ ;  /* 0x00000007280f7899 */ /* 0x000fe2000800063f */
[----:B------:R-:W-:Y:S01]  /*12f0*/  IMAD.MOV.U32 R89, RZ, RZ, RZ ;  /* 0x000000ffff597224 */ /* 0x000fe200078e00ff */
[----:B------:R-:W-:Y:S02]  /*1300*/  CS2R R90, SRZ ;  /* 0x00000000005a7805 */ /* 0x000fe4000001ff00 */
[----:B------:R-:W-:Y:S01]  /*1310*/  CS2R R92, SRZ ;  /* 0x00000000005c7805 */ /* 0x000fe2000001ff00 */
[----:B------:R-:W-:Y:S01]  /*1320*/  VOTEU.ALL UP0, P2 ;  /* 0x00000000003f7886 */ /* 0x000fe20001000000 */
[----:B------:R-:W-:Y:S01]  /*1330*/  UMOV UR6, 0x1 ;  /* 0x0000000100067882 */ /* 0x000fe20000000000 */
[----:B------:R-:W-:Y:S01]  /*1340*/  VOTEU.ALL UP1, P2 ;  /* 0x00000000003f7886 */ /* 0x000fe20001020000 */
[----:B------:R-:W-:Y:S01]  /*1350*/  VOTEU.ALL UP2, P2 ;  /* 0x00000000003f7886 */ /* 0x000fe20001040000 */
[----:B------:R-:W-:Y:S01]  /*1360*/  CS2R R94, SRZ ;  /* 0x00000000005e7805 */ /* 0x000fe2000001ff00 */
[----:B------:R-:W-:-:S04]  /*1370*/  @!UP0 UIADD3 UR8, -UR6, 0x100000, URZ ;  /* 0x0010000006088890 */ /* 0x000fc8000fffe13f */
[----:B------:R-:W-:Y:S02]  /*1380*/  @!UP0 USHF.L.U32 UR9, UR8, 0xb, URZ ;  /* 0x0000000b08098899 */ /* 0x000fe4000800063f */
[----:B------:R-:W-:Y:S01]  /*1390*/  @!UP0 USHF.L.U32 UR8, UR8, 0x1, URZ ;  /* 0x0000000108088899 */ /* 0x000fe2000800063f */
        /* <DEDUP_REMOVED lines=9> */
[----:B------:R-:W-:Y:S01]  /*1430*/  VOTEU.ALL UP0, P2 ;  /* 0x00000000003f7886 */ /* 0x000fe20001000000 */
[----:B------:R-:W-:Y:S02]  /*1440*/  CS2R R102, SRZ ;  /* 0x0000000000667805 */ /* 0x000fe4000001ff00 */
[----:B------:R-:W-:Y:S02]  /*1450*/  CS2R R104, SRZ ;  /* 0x0000000000687805 */ /* 0x000fe4000001ff00 */
[----:B------:R-:W-:Y:S02]  /*1460*/  CS2R R106, SRZ ;  /* 0x00000000006a7805 */ /* 0x000fe4000001ff00 */
[----:B------:R-:W-:-:S02]  /*1470*/  CS2R R108, SRZ ;  /* 0x00000000006c7805 */ /* 0x000fc4000001ff00 */
[----:B------:R-:W-:Y:S02]  /*1480*/  CS2R R110, SRZ ;  /* 0x00000000006e7805 */ /* 0x000fe4000001ff00 */
[----:B------:R-:W-:Y:S01]  /*1490*/  CS2R R112, SRZ ;  /* 0x0000000000707805 */ /* 0x000fe2000001ff00 */
[----:B------:R-:W3:Y:S02]  /*14a0*/  FENCE.VIEW.ASYNC.S ;  /* 0x00000000000073c6 */ /* 0x000ee40000000000 */
[----:B---3--:R-:W3:Y:S02]  /*14b0*/  @!UP0 SYNCS.EXCH.64 URZ, [UR24+0x24000], UR8 ;  /* 0x02400008183f85b2 */ /* 0x008ee40008000100 */
[----:B---3--:R-:W-:Y:S01]  /*14c0*/  BAR.SYNC.DEFER_BLOCKING 0x0 ;  /* 0x0000000000007b1d */ /* 0x008fe20000010000 */
[----:B------:R-:W-:Y:S02]  /*14d0*/  CS2R R114, SRZ ;  /* 0x0000000000727805 */ /* 0x000fe4000001ff00 */
[----:B------:R-:W-:-:S02]  /*14e0*/  CS2R R116, SRZ ;  /* 0x0000000000747805 */ /* 0x000fc4000001ff00 */
[----:B------:R-:W-:Y:S02]  /*14f0*/  CS2R R118, SRZ ;  /* 0x0000000000767805 */ /* 0x000fe4000001ff00 */
[----:B------:R-:W-:Y:S02]  /*1500*/  CS2R R120, SRZ ;  /* 0x0000000000787805 */ /* 0x000fe4000001ff00 */
[----:B------:R-:W-:Y:S02]  /*1510*/  CS2R R122, SRZ ;  /* 0x00000000007a7805 */ /* 0x000fe4000001ff00 */
[----:B------:R-:W-:Y:S02]  /*1520*/  CS2R R124, SRZ ;  /* 0x00000000007c7805 */ /* 0x000fe4000001ff00 */
        /* <DEDUP_REMOVED lines=16> */
[----:B------:R-:W-:Y:S01]  /*1630*/  CS2R R30, SRZ ;  /* 0x00000000001e7805 */ /* 0x000fe2000001ff00 */
[----:B------:R3:W4:Y:S02]  /*1640*/  @!UP1 SYNCS.EXCH.64 URZ, [UR24+0x24008], UR10 ;  /* 0x0240080a183f95b2 */ /* 0x0007240008000100 */
[----:B----4-:R-:W-:Y:S01]  /*1650*/  BAR.SYNC.DEFER_BLOCKING 0x0 ;  /* 0x0000000000007b1d */ /* 0x010fe20000010000 */
        /* <DEDUP_REMOVED lines=9> */
[----:B------:R-:W-:Y:S01]  /*16f0*/  CS2R R50, SRZ ;  /* 0x0000000000327805 */ /* 0x000fe2000001ff00 */
[----:B---3--:R-:W-:Y:S01]  /*1700*/  USHF.L.U32 UR11, UR41, 0x8, URZ ;  /* 0x00000008290b7899 */ /* 0x008fe2000800063f */
        /* <DEDUP_REMOVED lines=12> */
[----:B------:R3:W4:Y:S01]  /*17d0*/  @!UP2 SYNCS.EXCH.64 URZ, [UR24+0x24010], UR6 ;  /* 0x02401006183fa5b2 */ /* 0x0007220008000100 */
[----:B------:R-:W-:Y:S02]  /*17e0*/  CS2R R76, SRZ ;  /* 0x00000000004c7805 */ /* 0x000fe4000001ff00 */
[----:B------:R-:W-:Y:S02]  /*17f0*/  CS2R R78, SRZ ;  /* 0x00000000004e7805 */ /* 0x000fe4000001ff00 */
[----:B------:R-:W-:Y:S02]  /*1800*/  CS2R R80, SRZ ;  /* 0x0000000000507805 */ /* 0x000fe4000001ff00 */
[----:B------:R-:W-:-:S02]  /*1810*/  CS2R R82, SRZ ;  /* 0x0000000000527805 */ /* 0x000fc4000001ff00 */
[----:B------:R-:W-:Y:S02]  /*1820*/  CS2R R84, SRZ ;  /* 0x0000000000547805 */ /* 0x000fe4000001ff00 */
[----:B------:R-:W-:Y:S01]  /*1830*/  CS2R R86, SRZ ;  /* 0x0000000000567805 */ /* 0x000fe2000001ff00 */
[----:B------:R-:W-:Y:S06]  /*1840*/  @!P1 BRA `(.L_x_47) ;  /* 0x0000000800409947 */ /* 0x000fec0003800000 */
        /* <DEDUP_REMOVED lines=63> */
[----:B------:R-:W-:Y:S01]  /*1c40*/  CS2R R86, SRZ ;  /* 0x0000000000567805 */ /* 0x000fe2000001ff00 */
[----:B------:R-:W-:Y:S01]  /*1c50*/  UMOV UR5, URZ ;  /* 0x0000003f00057c82 */ /* 0x000fe20008000000 */
[----:B------:R-:W-:-:S05]  /*1c60*/  UMOV UR10, URZ ;  /* 0x0000003f000a7c82 */ /* 0x000fca0008000000 */
.L_x_49:
[----:B----4-:R-:W-:Y:S01]  /*1c70*/  BAR.SYNC.DEFER_BLOCKING 0x0 ;  /* 0x0000000000007b1d */ /* 0x010fe20000010000 */
[----:B------:R-:W-:Y:S01]  /*1c80*/  ULEA UR22, UR5, UR24, 0x3 ;  /* 0x0000001805167291 */ /* 0x000fe2000f8e183f */
[----:B-1----:R-:W-:Y:S01]  /*1c90*/  @!P2 IMAD.MOV.U32 R3, RZ, RZ, 0xc000 ;  /* 0x0000c000ff03a424 */ /* 0x002fe200078e00ff */
[----:B------:R-:W-:Y:S01]  /*1ca0*/  ELECT P0, URZ, PT ;  /* 0x00000000003f782f */ /* 0x000fe20003800000 */
[----:B------:R-:W-:Y:S01]  /*1cb0*/  IMAD.U32 R2, RZ, RZ, UR4 ;  /* 0x00000004ff027e24 */ /* 0x000fe2000f8e00ff */
[----:B------:R-:W-:Y:S02]  /*1cc0*/  ULEA UR8, UR5, UR24, 0xf ;  /* 0x0000001805087291 */ /* 0x000fe4000f8e783f */
[----:B------:R-:W-:Y:S02]  /*1cd0*/  ISETP.LT.U32.AND P0, PT, R6, 0x20, P0 ;  /* 0x000000200600780c */ /* 0x000fe40000701070 */
[----:B------:R-:W-:Y:S02]  /*1ce0*/  ELECT P1, URZ, PT ;  /* 0x00000000003f782f */ /* 0x000fe40003820000 */
[----:B------:R-:W-:Y:S01]  /*1cf0*/  SHF.L.U32 R2, R2, 0x1f, RZ ;  /* 0x0000001f02027819 */ /* 0x000fe200000006ff */
[----:B------:R-:W-:Y:S01]  /*1d00*/  ULEA UR12, UR5, UR24, 0xe ;  /* 0x00000018050c7291 */ /* 0x000fe2000f8e703f */
[----:B------:R-:W-:Y:S01]  /*1d10*/  ISETP.LT.U32.AND P1, PT, R6, 0x20, P1 ;  /* 0x000000200600780c */ /* 0x000fe20000f21070 */
[----:B------:R-:W-:-:S02]  /*1d20*/  UMOV UR14, UR10 ;  /* 0x0000000a000e7c82 */ /* 0x000fc40008000000 */
[----:B------:R-:W-:Y:S02]  /*1d30*/  UIADD3 UR12, UR12, 0x18000, URZ ;  /* 0x000180000c0c7890 */ /* 0x000fe4000fffe03f */
[----:B------:R-:W-:Y:S02]  /*1d40*/  USHF.L.U32 UR16, UR25, 0x7, URZ ;  /* 0x0000000719107899 */ /* 0x000fe4000800063f */
[----:B------:R-:W-:Y:S01]  /*1d50*/  USHF.R.U32.HI UR18, URZ, 0x4, UR12 ;  /* 0x000000043f127899 */ /* 0x000fe2000801160c */
[----:B------:R-:W-:Y:S01]  /*1d60*/  VOTEU.ANY UP0, P0 ;  /* 0x00000000003f7886 */ /* 0x000fe20000000100 */
[----:B------:R-:W-:Y:S01]  /*1d70*/  VOTEU.ANY UP2, P0 ;  /* 0x00000000003f7886 */ /* 0x000fe20000040100 */
[----:B------:R-:W-:Y:S01]  /*1d80*/  ULOP3.LUT UR16, UR16, 0x200, URZ, 0xc0, !UPT ;  /* 0x0000020010107892 */ /* 0x000fe2000f8ec03f */
[----:B------:R1:W-:Y:S01]  /*1d90*/  @!P2 SYNCS.ARRIVE.TRANS64 RZ, [UR22+0x24000], R3 ;  /* 0x02400003ffffa9a7 */ /* 0x0003e20008000016 */
[----:B------:R4:W-:Y:S06]  /*1da0*/  MEMBAR.ALL.CTA ;  /* 0x0000000000007992 */ /* 0x0009ec0000008000 */
[----:B----4-:R-:W4:Y:S01]  /*1db0*/  FENCE.VIEW.ASYNC.S ;  /* 0x00000000000073c6 */ /* 0x010f220000000000 */
[----:B------:R-:W-:Y:S01]  /*1dc0*/  @UP0 UIADD3 UR9, UR22, 0x24000, URZ ;  /* 0x0002400016090890 */ /* 0x000fe2000fffe03f */
[----:B---3--:R-:W-:Y:S01]  /*1dd0*/  @UP0 UMOV UR6, UR26 ;  /* 0x0000001a00060c82 */ /* 0x008fe20008000000 */
[----:B------:R-:W-:Y:S01]  /*1de0*/  @UP0 UMOV UR7, UR27 ;  /* 0x0000001b00070c82 */ /* 0x000fe20008000000 */
[----:B----4-:R-:W-:Y:S01]  /*1df0*/  VOTEU.ANY UP1, P1 ;  /* 0x00000000003f7886 */ /* 0x010fe20000820100 */
[----:B------:R-:W-:Y:S01]  /*1e00*/  VOTEU.ANY UP3, P1 ;  /* 0x00000000003f7886 */ /* 0x000fe20000860100 */
[----:B------:R-:W-:-:S02]  /*1e10*/  ULEA.HI UR16, UR8, UR16, URZ, 0x1c ;  /* 0x0000001008107291 */ /* 0x000fc4000f8fe03f */
[----:B------:R-:W-:Y:S02]  /*1e20*/  USGXT.U32 UR18, UR18, 0xe ;  /* 0x0000000e1212789a */ /* 0x000fe40008000000 */
[----:B------:R-:W-:Y:S01]  /*1e30*/  @UP1 UIADD3 UR13, UR22, 0x24000, URZ ;  /* 0x00024000160d1890 */ /* 0x000fe2000fffe03f */
[----:B------:R-:W-:Y:S01]  /*1e40*/  @UP1 UMOV UR20, UR28 ;  /* 0x0000001c00141c82 */ /* 0x000fe20008000000 */
[----:B------:R-:W-:Y:S01]  /*1e50*/  @UP1 UMOV UR21, UR29 ;  /* 0x0000001d00151c82 */ /* 0x000fe20008000000 */
[----:B------:R-:W-:Y:S01]  /*1e60*/  ULOP3.LUT UR16, UR16, 0x3fff, URZ, 0xc0, !UPT ;  /* 0x00003fff10107892 */ /* 0x000fe2000f8ec03f */
[----:B------:R-:W-:Y:S01]  /*1e70*/  UMOV UR19, 0x40000040 ;  /* 0x4000004000137882 */ /* 0x000fe20000000000 */
[----:B------:R-:W-:Y:S01]  /*1e80*/  UMOV UR17, 0x40000040 ;  /* 0x4000004000117882 */ /* 0x000fe20000000000 */
[----:B------:R-:W-:Y:S06]  /*1e90*/  BAR.SYNC.DEFER_BLOCKING 0x0 ;  /* 0x0000000000007b1d */ /* 0x000fec0000010000 */
[----:B------:R1:W-:Y:S02]  /*1ea0*/  @UP2 UTMALDG.2D [UR8], [UR6] ;  /* 0x00000008060025b4 */ /* 0x0003e40008008000 */
[----:B------:R-:W-:Y:S06]  /*1eb0*/  BAR.SYNC.DEFER_BLOCKING 0x0 ;  /* 0x0000000000007b1d */ /* 0x000fec0000010000 */
[----:B------:R1:W-:Y:S02]  /*1ec0*/  @UP3 UTMALDG.2D [UR12], [UR20] ;  /* 0x0000000c140035b4 */ /* 0x0003e40008008000 */
[----:B------:R-:W-:Y:S06]  /*1ed0*/  BAR.SYNC.DEFER_BLOCKING 0x0 ;  /* 0x0000000000007b1d */ /* 0x000fec0000010000 */
[----:B------:R-:W3:Y:S02]  /*1ee0*/  SYNCS.PHASECHK.TRANS64.TRYWAIT P0, [UR22+0x24000], R2 ;  /* 0x02400002ff0075a7 */ /* 0x000ee40008000156 */
[----:B-1-3--:R-:W-:Y:S05]  /*1ef0*/  @!P0 BRA `(.L_x_48) ;  /* 0x0000000800708947 */ /* 0x00afea0003800000 */
.L_x_50:
[----:B------:R-:W-:Y:S02]  /*1f00*/  WARPGROUP.DEPBAR.LE gsb0, 0x0 ;  /* 0x00008000000079c5 */ /* 0x000fe40000010000 */
[----:B------:R-:W-:Y:S01]  /*1f10*/  WARPGROUP.ARRIVE ;  /* 0x00000000000079c5 */ /* 0x000fe20000000000 */
[----:B------:R-:W-:Y:S01]  /*1f20*/  UIADD3 UR20, UP0, UR16, 0x2, URZ ;  /* 0x0000000210147890 */ /* 0x000fe2000ff1e03f */
[----:B------:R-:W1:Y:S01]  /*1f30*/  LDC R2, c[0x0][0x230] ;  /* 0x00008c00ff027b82 */ /* 0x000e620000000800 */
[----:B------:R-:W-:Y:S01]  /*1f40*/  UIADD3 UR22, UP1, UR18, 0x2, URZ ;  /* 0x0000000212167890 */ /* 0x000fe2000ff3e03f */
[----:B------:R-:W-:Y:S02]  /*1f50*/  UMOV UR6, URZ ;  /* 0x0000003f00067c82 */ /* 0x000fe40008000000 */
[----:B------:R-:W-:Y:S01]  /*1f60*/  HGMMA.64x128x16.F32 R88, gdesc[UR16], R88 ;  /* 0x01e00000105879f0 */ /* 0x000fe20008700858 */
[----:B------:R-:W-:Y:S01]  /*1f70*/  UMOV UR7, URZ ;  /* 0x0000003f00077c82 */ /* 0x000fe20008000000 */
[----:B------:R-:W-:-:S02]  /*1f80*/  UIADD3.X UR21, UR6, 0x40000040, URZ, UP0, !UPT ;  /* 0x4000004006157890 */ /* 0x000fc400087fe43f */
[----:B------:R-:W-:Y:S02]  /*1f90*/  UIADD3.X UR23, UR7, 0x40000040, URZ, UP1, !UPT ;  /* 0x4000004007177890 */ /* 0x000fe40008ffe43f */
[----:B------:R-:W-:Y:S02]  /*1fa0*/  UIADD3.64 UR36, UR20, 0x2, URZ ;  /* 0x0000000214247897 */ /* 0x000fe4000fffe03f */
[----:B------:R-:W-:Y:S02]  /*1fb0*/  UIADD3.64 UR38, UR22, 0x2, URZ ;  /* 0x0000000216267897 */ /* 0x000fe4000fffe03f */
[----:B------:R-:W-:Y:S02]  /*1fc0*/  UIADD3.64 UR32, UR20, 0x4, URZ ;  /* 0x0000000414207897 */ /* 0x000fe4000fffe03f */
[----:B------:R-:W-:Y:S02]  /*1fd0*/  UIADD3.64 UR34, UR22, 0x4, URZ ;  /* 0x0000000416227897 */ /* 0x000fe4000fffe03f */
[----:B------:R-:W-:-:S02]  /*1fe0*/  UIADD3.64 UR16, UR20, 0x3fe, URZ ;  /* 0x000003fe14107897 */ /* 0x000fc4000fffe03f */
[----:B------:R-:W-:Y:S02]  /*1ff0*/  UIADD3 UR10, UR10, 0x40, URZ ;  /* 0x000000400a0a7890 */ /* 0x000fe4000fffe03f */
[----:B------:R-:W-:-:S04]  /*2000*/  UIADD3 UR5, UR5, 0x1, URZ ;  /* 0x0000000105057890 */ /* 0x000fc8000fffe03f */
[----:B-1----:R-:W-:Y:S01]  /*2010*/  ISETP.LE.AND P0, PT, R2, UR10, PT ;  /* 0x0000000a02007c0c */ /* 0x002fe2000bf03270 */
[----:B------:R-:W-:-:S04]  /*2020*/  UISETP.NE.U32.AND UP0, UPT, UR5, 0x3, UPT ;  /* 0x000000030500788c */ /* 0x000fc8000bf05070 */
[----:B------:R-:W-:Y:S02]  /*2030*/  USEL UR6, URZ, 0x1, UP0 ;  /* 0x000000013f067887 */ /* 0x000fe40008000000 */
[----:B------:R-:W-:Y:S02]  /*2040*/  USEL UR5, UR5, URZ, UP0 ;  /* 0x0000003f05057287 */ /* 0x000fe40008000000 */
[----:B------:R-:W-:Y:S01]  /*2050*/  ULOP3.LUT UR4, UR4, UR6, URZ, 0x3c, !UPT ;  /* 0x0000000604047292 */ /* 0x000fe2000f8e3c3f */
[----:B------:R-:W-:-:S12]  /*2060*/  HGMMA.64x128x16.F32 R88, gdesc[UR20], R88 ;  /* 0x01e00000145879f0 */ /* 0x000fd80008700858 */
[----:B------:R-:W-:Y:S01]  /*2070*/  HGMMA.64x128x16.F32 R88, gdesc[UR36], R88 ;  /* 0x01e00000245879f0 */ /* 0x000fe20008700858 */
[----:B------:R-:W-:-:S11]  /*2080*/  UIADD3.64 UR36, UR20, 0x402, URZ ;  /* 0x0000040214247897 */ /* 0x000fd6000fffe03f */
[----:B------:R-:W-:-:S12]  /*2090*/  HGMMA.64x128x16.F32 R88, gdesc[UR32], R88 ;  /* 0x01e00000205879f0 */ /* 0x000fd80008700858 */
[----:B------:R-:W-:Y:S01]  /*20a0*/  HGMMA.64x128x16.F32 R24, gdesc[UR16], R24 ;  /* 0x01e00000101879f0 */ /* 0x000fe20008700818 */
[----:B------:R-:W-:Y:S01]  /*20b0*/  UIADD3.64 UR16, UR20, 0x400, URZ ;  /* 0x0000040014107897 */ /* 0x000fe2000fffe03f */
[----:B------:R-:W-:Y:S01]  /*20c0*/  UMOV UR18, UR22 ;  /* 0x0000001600127c82 */ /* 0x000fe20008000000 */
[----:B------:R-:W-:Y:S01]  /*20d0*/  UMOV UR19, UR23 ;  /* 0x0000001700137c82 */ /* 0x000fe20008000000 */
[----:B------:R-:W-:Y:S01]  /*20e0*/  UIADD3.64 UR20, UR20, 0x404, URZ ;  /* 0x0000040414147897 */ /* 0x000fe2000fffe03f */
[----:B------:R-:W-:Y:S01]  /*20f0*/  UMOV UR22, UR34 ;  /* 0x0000002200167c82 */ /* 0x000fe20008000000 */
[----:B------:R-:W-:-:S06]  /*2100*/  UMOV UR23, UR35 ;  /* 0x0000002300177c82 */ /* 0x000fcc0008000000 */
[----:B------:R-:W-:-:S12]  /*2110*/  HGMMA.64x128x16.F32 R24, gdesc[UR16], R24 ;  /* 0x01e00000101879f0 */ /* 0x000fd80008700818 */
[----:B------:R-:W-:-:S12]  /*2120*/  HGMMA.64x128x16.F32 R24, gdesc[UR36], R24 ;  /* 0x01e00000241879f0 */ /* 0x000fd80008700818 */
[----:B------:R-:W-:Y:S01]  /*2130*/  HGMMA.64x128x16.F32 R24, gdesc[UR20], R24, gsb0 ;  /* 0x01e00000141879f0 */ /* 0x000fe20008000818 */
[----:B------:R-:W-:Y:S05]  /*2140*/  @!P0 BRA `(.L_x_49) ;  /* 0xfffffff800c88947 */ /* 0x000fea000383ffff */
.L_x_47:
[----:B------:R-:W-:Y:S02]  /*2150*/  WARPGROUP.DEPBAR.LE gsb0, 0x0 ;  /* 0x00008000000079c5 */ /* 0x000fe40000010000 */
[----:B----4-:R-:W-:Y:S01]  /*2160*/  BAR.SYNC.DEFER_BLOCKING 0x0 ;  /* 0x0000000000007b1d */ /* 0x010fe20000010000 */
[C---:B-1----:R-:W-:Y:S01]  /*2170*/  IMAD.SHL.U32 R2, R0.reuse, 0x80, RZ ;  /* 0x0000008000027824 */ /* 0x042fe200078e00ff */
[----:B------:R-:W-:Y:S01]  /*2180*/  F2FP.F16.F32.PACK_AB R88, R89, R88 ;  /* 0x000000585958723e */ /* 0x000fe200000000ff */
[----:B------:R-:W-:Y:S01]  /*2190*/  IMAD.SHL.U32 R3, R0, 0x10, RZ ;  /* 0x0000001000037824 */ /* 0x000fe200078e00ff */
[----:B------:R-:W-:Y:S02]  /*21a0*/  F2FP.F16.F32.PACK_AB R89, R91, R90 ;  /* 0x0000005a5b59723e */ /* 0x000fe400000000ff */
[----:B------:R-:W-:Y:S02]  /*21b0*/  ELECT P0, URZ, PT ;  /* 0x00000000003f782f */ /* 0x000fe40003800000 */
[----:B------:R-:W-:Y:S01]  /*21c0*/  LOP3.LUT R2, R2, 0x780, RZ, 0xc0, !PT ;  /* 0x0000078002027812 */ /* 0x000fe200078ec0ff */
[----:B------:R-:W-:Y:S01]  /*21d0*/  ULOP3.LUT UR25, UR25, 0x1, URZ, 0xc0, !UPT ;  /* 0x0000000119197892 */ /* 0x000fe2000f8ec03f */
[----:B------:R-:W-:Y:S01]  /*21e0*/  F2FP.F16.F32.PACK_AB R120, R121, R120 ;  /* 0x000000787978723e */ /* 0x000fe200000000ff */
[----:B------:R-:W-:Y:S01]  /*21f0*/  UMOV UR10, UR11 ;  /* 0x0000000b000a7c82 */ /* 0x000fe20008000000 */
[----:B------:R-:W-:Y:S01]  /*2200*/  LOP3.LUT R3, R2, 0x70, R3, 0xf8, !PT ;  /* 0x0000007002037812 */ /* 0x000fe200078ef803 */
[----:B------:R-:W-:Y:S01]  /*2210*/  ULEA UR9, UR25, UR15, 0x6 ;  /* 0x0000000f19097291 */ /* 0x000fe2000f8e303f */
[----:B------:R-:W-:Y:S01]  /*2220*/  F2FP.F16.F32.PACK_AB R90, R93, R92 ;  /* 0x0000005c5d5a723e */ /* 0x000fe200000000ff */
[----:B------:R-:W-:Y:S01]  /*2230*/  ULEA UR8, UR25, UR24, 0xf ;  /* 0x0000001819087291 */ /* 0x000fe2000f8e783f */
[----:B------:R-:W-:Y:S01]  /*2240*/  LOP3.LUT R3, R3, 0x10, R0, 0x78, !PT ;  /* 0x0000001003037812 */ /* 0x000fe200078e7800 */
[----:B------:R-:W-:Y:S01]  /*2250*/  IMAD.SHL.U32 R0, R0, 0x40, RZ ;  /* 0x0000004000007824 */ /* 0x000fe200078e00ff */
[----:B------:R-:W-:-:S02]  /*2260*/  F2FP.F16.F32.PACK_AB R91, R95, R94 ;  /* 0x0000005e5f5b723e */ /* 0x000fc400000000ff */
[----:B------:R-:W-:Y:S02]  /*2270*/  F2FP.F16.F32.PACK_AB R121, R123, R122 ;  /* 0x0000007a7b79723e */ /* 0x000fe400000000ff */
[----:B------:R-:W-:Y:S02]  /*2280*/  LOP3.LUT R0, R3, 0x3800, R0, 0xf8, !PT ;  /* 0x0000380003007812 */ /* 0x000fe400078ef800 */
[----:B------:R-:W-:Y:S01]  /*2290*/  F2FP.F16.F32.PACK_AB R24, R25, R24 ;  /* 0x000000181918723e */ /* 0x000fe200000000ff */
[----:B------:R-:W1:Y:S02]  /*22a0*/  @!P2 SYNCS.CCTL.IV [UR24+0x24000] ;  /* 0x02400000ff00a9b1 */ /* 0x000e640008000018 */
[----:B-1----:R-:W-:Y:S01]  /*22b0*/  BAR.SYNC.DEFER_BLOCKING 0x0 ;  /* 0x0000000000007b1d */ /* 0x002fe20000010000 */
[C---:B------:R-:W-:Y:S01]  /*22c0*/  LOP3.LUT R3, R0.reuse, 0x20, RZ, 0x3c, !PT ;  /* 0x0000002000037812 */ /* 0x040fe200078e3cff */
[----:B------:R-:W-:Y:S01]  /*22d0*/  VIADD R2, R0, UR24 ;  /* 0x0000001800027c36 */ /* 0x000fe20008000000 */
[----:B------:R-:W-:-:S02]  /*22e0*/  F2FP.F16.F32.PACK_AB R122, R125, R124 ;  /* 0x0000007c7d7a723e */ /* 0x000fc400000000ff */
[----:B------:R-:W-:Y:S01]  /*22f0*/  F2FP.F16.F32.PACK_AB R123, R127, R126 ;  /* 0x0000007e7f7b723e */ /* 0x000fe200000000ff */
[----:B------:R-:W-:Y:S01]  /*2300*/  VIADD R3, R3, UR24 ;  /* 0x0000001803037c36 */ /* 0x000fe20008000000 */
[----:B------:R-:W-:Y:S02]  /*2310*/  F2FP.F16.F32.PACK_AB R25, R27, R26 ;  /* 0x0000001a1b19723e */ /* 0x000fe400000000ff */
[----:B------:R-:W-:Y:S02]  /*2320*/  F2FP.F16.F32.PACK_AB R56, R57, R56 ;  /* 0x000000383938723e */ /* 0x000fe400000000ff */
[----:B------:R-:W-:Y:S02]  /*2330*/  F2FP.F16.F32.PACK_AB R96, R97, R96 ;  /* 0x000000606160723e */ /* 0x000fe400000000ff */
[----:B------:R-:W-:Y:S02]  /*2340*/  F2FP.F16.F32.PACK_AB R26, R29, R28 ;  /* 0x0000001c1d1a723e */ /* 0x000fe400000000ff */
[----:B------:R-:W-:-:S02]  /*2350*/  F2FP.F16.F32.PACK_AB R27, R31, R30 ;  /* 0x0000001e1f1b723e */ /* 0x000fc400000000ff */
[----:B------:R-:W-:Y:S02]  /*2360*/  F2FP.F16.F32.PACK_AB R57, R59, R58 ;  /* 0x0000003a3b39723e */ /* 0x000fe400000000ff */
[----:B------:R-:W-:Y:S02]  /*2370*/  F2FP.F16.F32.PACK_AB R97, R99, R98 ;  /* 0x000000626361723e */ /* 0x000fe400000000ff */
[----:B------:R-:W-:Y:S02]  /*2380*/  F2FP.F16.F32.PACK_AB R128, R129, R128 ;  /* 0x000000808180723e */ /* 0x000fe400000000ff */
[----:B------:R-:W-:Y:S01]  /*2390*/  F2FP.F16.F32.PACK_AB R58, R61, R60 ;  /* 0x0000003c3d3a723e */ /* 0x000fe200000000ff */
[----:B------:R-:W1:Y:S02]  /*23a0*/  @!P2 SYNCS.CCTL.IV [UR24+0x24008] ;  /* 0x02400800ff00a9b1 */ /* 0x000e640008000018 */
[----:B-1----:R-:W-:Y:S01]  /*23b0*/  BAR.SYNC.DEFER_BLOCKING 0x0 ;  /* 0x0000000000007b1d */ /* 0x002fe20000010000 */
[----:B------:R-:W-:-:S02]  /*23c0*/  F2FP.F16.F32.PACK_AB R59, R63, R62 ;  /* 0x0000003e3f3b723e */ /* 0x000fc400000000ff */
[----:B------:R-:W-:Y:S02]  /*23d0*/  LOP3.LUT R4, R0, 0x40, RZ, 0x3c, !PT ;  /* 0x0000004000047812 */ /* 0x000fe400078e3cff */
[----:B------:R-:W-:Y:S02]  /*23e0*/  F2FP.F16.F32.PACK_AB R98, R101, R100 ;  /* 0x000000646562723e */ /* 0x000fe400000000ff */
[----:B------:R-:W-:Y:S01]  /*23f0*/  F2FP.F16.F32.PACK_AB R99, R103, R102 ;  /* 0x000000666763723e */ /* 0x000fe200000000ff */
[----:B------:R-:W-:Y:S01]  /*2400*/  VIADD R4, R4, UR24 ;  /* 0x0000001804047c36 */ /* 0x000fe20008000000 */
[----:B------:R-:W-:Y:S02]  /*2410*/  F2FP.F16.F32.PACK_AB R129, R131, R130 ;  /* 0x000000828381723e */ /* 0x000fe400000000ff */
[----:B------:R-:W-:Y:S02]  /*2420*/  F2FP.F16.F32.PACK_AB R32, R33, R32 ;  /* 0x000000202120723e */ /* 0x000fe400000000ff */
[----:B------:R-:W-:-:S02]  /*2430*/  F2FP.F16.F32.PACK_AB R130, R133, R132 ;  /* 0x000000848582723e */ /* 0x000fc400000000ff */
[----:B------:R-:W-:Y:S02]  /*2440*/  F2FP.F16.F32.PACK_AB R131, R135, R134 ;  /* 0x000000868783723e */ /* 0x000fe400000000ff */
[----:B------:R-:W-:Y:S02]  /*2450*/  F2FP.F16.F32.PACK_AB R33, R35, R34 ;  /* 0x000000222321723e */ /* 0x000fe400000000ff */
[----:B------:R-:W-:Y:S02]  /*2460*/  F2FP.F16.F32.PACK_AB R64, R65, R64 ;  /* 0x000000404140723e */ /* 0x000fe400000000ff */
[----:B------:R-:W-:Y:S02]  /*2470*/  F2FP.F16.F32.PACK_AB R104, R105, R104 ;  /* 0x000000686968723e */ /* 0x000fe400000000ff */
[----:B------:R-:W-:Y:S01]  /*2480*/  F2FP.F16.F32.PACK_AB R34, R37, R36 ;  /* 0x000000242522723e */ /* 0x000fe200000000ff */
[----:B------:R-:W1:Y:S02]  /*2490*/  @!P2 SYNCS.CCTL.IV [UR24+0x24010] ;  /* 0x02401000ff00a9b1 */ /* 0x000e640008000018 */
[----:B-1----:R-:W-:Y:S01]  /*24a0*/  STSM.16.M88.4 [R2], R88 ;  /* 0x0000005802007844 */ /* 0x002fe20000000200 */
[----:B------:R-:W-:-:S02]  /*24b0*/  F2FP.F16.F32.PACK_AB R35, R39, R38 ;  /* 0x000000262723723e */ /* 0x000fc400000000ff */
[----:B------:R-:W-:Y:S01]  /*24c0*/  F2FP.F16.F32.PACK_AB R65, R67, R66 ;  /* 0x000000424341723e */ /* 0x000fe200000000ff */
[----:B------:R-:W-:Y:S01]  /*24d0*/  STSM.16.M88.4 [R2+0x8000], R120 ;  /* 0x0080007802007844 */ /* 0x000fe20000000200 */
[----:B------:R-:W-:Y:S02]  /*24e0*/  F2FP.F16.F32.PACK_AB R105, R107, R106 ;  /* 0x0000006a6b69723e */ /* 0x000fe400000000ff */
[----:B------:R-:W-:Y:S01]  /*24f0*/  F2FP.F16.F32.PACK_AB R136, R137, R136 ;  /* 0x000000888988723e */ /* 0x000fe200000000ff */
[----:B------:R-:W-:Y:S01]  /*2500*/  STSM.16.M88.4 [R2+0x4000], R24 ;  /* 0x0040001802007844 */ /* 0x000fe20000000200 */
[----:B------:R-:W-:Y:S02]  /*2510*/  F2FP.F16.F32.PACK_AB R66, R69, R68 ;  /* 0x000000444542723e */ /* 0x000fe400000000ff */
[----:B------:R-:W-:Y:S01]  /*2520*/  F2FP.F16.F32.PACK_AB R67, R71, R70 ;  /* 0x000000464743723e */ /* 0x000fe200000000ff */
[----:B------:R-:W-:Y:S01]  /*2530*/  STSM.16.M88.4 [R2+0xc000], R56 ;  /* 0x00c0003802007844 */ /* 0x000fe20000000200 */
[----:B------:R-:W-:-:S02]  /*2540*/  LOP3.LUT R0, R0, 0x60, RZ, 0x3c, !PT ;  /* 0x0000006000007812 */ /* 0x000fc400078e3cff */
[----:B------:R-:W-:Y:S01]  /*2550*/  F2FP.F16.F32.PACK_AB R106, R109, R108 ;  /* 0x0000006c6d6a723e */ /* 0x000fe200000000ff */
[----:B------:R-:W-:Y:S01]  /*2560*/  STSM.16.M88.4 [R3], R96 ;  /* 0x0000006003007844 */ /* 0x000fe20000000200 */
[----:B------:R-:W-:Y:S01]  /*2570*/  F2FP.F16.F32.PACK_AB R107, R111, R110 ;  /* 0x0000006e6f6b723e */ /* 0x000fe200000000ff */
[----:B------:R-:W-:Y:S01]  /*2580*/  VIADD R0, R0, UR24 ;  /* 0x0000001800007c36 */ /* 0x000fe20008000000 */
[----:B------:R-:W-:Y:S01]  /*2590*/  F2FP.F16.F32.PACK_AB R137, R139, R138 ;  /* 0x0000008a8b89723e */ /* 0x000fe200000000ff */
[----:B------:R-:W-:Y:S01]  /*25a0*/  STSM.16.M88.4 [R3+0x8000], R128 ;  /* 0x0080008003007844 */ /* 0x000fe20000000200 */
[----:B------:R-:W-:Y:S02]  /*25b0*/  F2FP.F16.F32.PACK_AB R40, R41, R40 ;  /* 0x000000282928723e */ /* 0x000fe400000000ff */
[----:B------:R-:W-:Y:S01]  /*25c0*/  F2FP.F16.F32.PACK_AB R138, R141, R140 ;  /* 0x0000008c8d8a723e */ /* 0x000fe200000000ff */
[----:B------:R-:W-:Y:S01]  /*25d0*/  STSM.16.M88.4 [R3+0x4000], R32 ;  /* 0x0040002003007844 */ /* 0x000fe20000000200 */
[----:B------:R-:W-:-:S02]  /*25e0*/  F2FP.F16.F32.PACK_AB R139, R143, R142 ;  /* 0x0000008e8f8b723e */ /* 0x000fc400000000ff */
[----:B------:R-:W-:Y:S01]  /*25f0*/  F2FP.F16.F32.PACK_AB R41, R43, R42 ;  /* 0x0000002a2b29723e */ /* 0x000fe200000000ff */
[----:B------:R-:W-:Y:S01]  /*2600*/  STSM.16.M88.4 [R3+0xc000], R64 ;  /* 0x00c0004003007844 */ /* 0x000fe20000000200 */
[----:B------:R-:W-:Y:S02]  /*2610*/  F2FP.F16.F32.PACK_AB R72, R73, R72 ;  /* 0x000000484948723e */ /* 0x000fe400000000ff */
[----:B------:R-:W-:Y:S01]  /*2620*/  F2FP.F16.F32.PACK_AB R112, R113, R112 ;  /* 0x000000707170723e */ /* 0x000fe200000000ff */
[----:B------:R-:W-:Y:S01]  /*2630*/  STSM.16.M88.4 [R4], R104 ;  /* 0x0000006804007844 */ /* 0x000fe20000000200 */
[----:B------:R-:W-:Y:S02]  /*2640*/  F2FP.F16.F32.PACK_AB R42, R45, R44 ;  /* 0x0000002c2d2a723e */ /* 0x000fe400000000ff */
[----:B------:R-:W-:Y:S01]  /*2650*/  F2FP.F16.F32.PACK_AB R43, R47, R46 ;  /* 0x0000002e2f2b723e */ /* 0x000fe200000000ff */
[----:B------:R-:W-:Y:S01]  /*2660*/  STSM.16.M88.4 [R4+0x8000], R136 ;  /* 0x0080008804007844 */ /* 0x000fe20000000200 */
[----:B------:R-:W-:-:S02]  /*2670*/  F2FP.F16.F32.PACK_AB R73, R75, R74 ;  /* 0x0000004a4b49723e */ /* 0x000fc400000000ff */
[----:B------:R-:W-:Y:S01]  /*2680*/  F2FP.F16.F32.PACK_AB R113, R115, R114 ;  /* 0x000000727371723e */ /* 0x000fe200000000ff */
[----:B------:R-:W-:Y:S01]  /*2690*/  STSM.16.M88.4 [R4+0x4000], R40 ;  /* 0x0040002804007844 */ /* 0x000fe20000000200 */
[----:B------:R-:W-:Y:S02]  /*26a0*/  F2FP.F16.F32.PACK_AB R144, R145, R144 ;  /* 0x000000909190723e */ /* 0x000fe400000000ff */
[----:B------:R-:W-:Y:S02]  /*26b0*/  F2FP.F16.F32.PACK_AB R74, R77, R76 ;  /* 0x0000004c4d4a723e */ /* 0x000fe400000000ff */
[----:B------:R-:W-:Y:S02]  /*26c0*/  F2FP.F16.F32.PACK_AB R75, R79, R78 ;  /* 0x0000004e4f4b723e */ /* 0x000fe400000000ff */
[----:B------:R-:W-:Y:S02]  /*26d0*/  F2FP.F16.F32.PACK_AB R114, R117, R116 ;  /* 0x000000747572723e */ /* 0x000fe400000000ff */
[----:B------:R-:W-:Y:S01]  /*26e0*/  F2FP.F16.F32.PACK_AB R115, R119, R118 ;  /* 0x000000767773723e */ /* 0x000fe200000000ff */
[----:B------:R-:W-:Y:S01]  /*26f0*/  STSM.16.M88.4 [R4+0xc000], R72 ;  /* 0x00c0004804007844 */ /* 0x000fe20000000200 */
[----:B------:R-:W-:-:S02]  /*2700*/  F2FP.F16.F32.PACK_AB R145, R147, R146 ;  /* 0x000000929391723e */ /* 0x000fc400000000ff */
[----:B------:R-:W-:Y:S01]  /*2710*/  F2FP.F16.F32.PACK_AB R48, R49, R48 ;  /* 0x000000303130723e */ /* 0x000fe200000000ff */
[----:B------:R-:W-:Y:S01]  /*2720*/  STSM.16.M88.4 [R0], R112 ;  /* 0x0000007000007844 */ /* 0x000fe20000000200 */
[----:B------:R-:W-:Y:S02]  /*2730*/  F2FP.F16.F32.PACK_AB R146, R149, R148 ;  /* 0x000000949592723e */ /* 0x000fe400000000ff */
[----:B------:R-:W-:Y:S02]  /*2740*/  F2FP.F16.F32.PACK_AB R147, R151, R150 ;  /* 0x000000969793723e */ /* 0x000fe400000000ff */
[----:B------:R-:W-:Y:S02]  /*2750*/  F2FP.F16.F32.PACK_AB R49, R51, R50 ;  /* 0x000000323331723e */ /* 0x000fe400000000ff */
[----:B------:R-:W-:Y:S01]  /*2760*/  F2FP.F16.F32.PACK_AB R80, R81, R80 ;  /* 0x000000505150723e */ /* 0x000fe200000000ff */
[----:B------:R-:W-:Y:S01]  /*2770*/  STSM.16.M88.4 [R0+0x8000], R144 ;  /* 0x0080009000007844 */ /* 0x000fe20000000200 */
[----:B------:R-:W-:-:S02]  /*2780*/  F2FP.F16.F32.PACK_AB R50, R53, R52 ;  /* 0x000000343532723e */ /* 0x000fc400000000ff */
[----:B------:R-:W-:Y:S02]  /*2790*/  F2FP.F16.F32.PACK_AB R51, R55, R54 ;  /* 0x000000363733723e */ /* 0x000fe400000000ff */
[----:B------:R-:W-:Y:S02]  /*27a0*/  F2FP.F16.F32.PACK_AB R81, R83, R82 ;  /* 0x000000525351723e */ /* 0x000fe400000000ff */
[----:B------:R-:W-:Y:S01]  /*27b0*/  F2FP.F16.F32.PACK_AB R82, R85, R84 ;  /* 0x000000545552723e */ /* 0x000fe200000000ff */
[----:B------:R-:W-:Y:S01]  /*27c0*/  STSM.16.M88.4 [R0+0x4000], R48 ;  /* 0x0040003000007844 */ /* 0x000fe20000000200 */
[----:B------:R-:W-:Y:S02]  /*27d0*/  F2FP.F16.F32.PACK_AB R83, R87, R86 ;  /* 0x000000565753723e */ /* 0x000fe400000000ff */
[----:B------:R-:W-:-:S03]  /*27e0*/  ISETP.LT.U32.AND P0, PT, R6, 0x40, P0 ;  /* 0x000000400600780c */ /* 0x000fc60000701070 */
[----:B------:R-:W-:Y:S01]  /*27f0*/  STSM.16.M88.4 [R0+0xc000], R80 ;  /* 0x00c0005000007844 */ /* 0x000fe20000000200 */
[----:B------:R1:W-:Y:S06]  /*2800*/  MEMBAR.ALL.CTA ;  /* 0x0000000000007992 */ /* 0x0003ec0000008000 */
[----:B-1----:R-:W1:Y:S03]  /*2810*/  FENCE.VIEW.ASYNC.S ;  /* 0x00000000000073c6 */ /* 0x002e660000000000 */
[----:B-1----:R-:W-:Y:S01]  /*2820*/  VOTEU.ANY UP0, P0 ;  /* 0x00000000003f7886 */ /* 0x002fe20000000100 */
[----:B------:R-:W-:-:S04]  /*2830*/  VOTEU.ANY UP1, P0 ;  /* 0x00000000003f7886 */ /* 0x000fc80000020100 */
[----:B---3--:R-:W-:Y:S01]  /*2840*/  @UP0 UMOV UR6, UR30 ;  /* 0x0000001e00060c82 */ /* 0x008fe20008000000 */
[----:B------:R-:W-:Y:S01]  /*2850*/  @UP0 UMOV UR7, UR31 ;  /* 0x0000001f00070c82 */ /* 0x000fe20008000000 */
[----:B------:R-:W-:Y:S06]  /*2860*/  BAR.SYNC.DEFER_BLOCKING 0x0 ;  /* 0x0000000000007b1d */ /* 0x000fec0000010000 */
[----:B------:R1:W-:Y:S01]  /*2870*/  @UP1 UTMASTG.2D [UR8], [UR6] ;  /* 0x00000008060013b5 */ /* 0x0003e20008008000 */
[----:B------:R0:W-:Y:S01]  /*2880*/  UTMACMDFLUSH ;  /* 0x00000000000079b7 */ /* 0x0001e20000000000 */
[----:B------:R-:W-:-:S04]  /*2890*/  DEPBAR.LE SB0, 0x0 ;  /* 0x000080000000791a */ /* 0x000fc80000000000 */
[----:B------:R-:W-:Y:S06]  /*28a0*/  BAR.SYNC.DEFER_BLOCKING 0x0 ;  /* 0x0000000000007b1d */ /* 0x000fec0000010000 */
[----:B-1----:R-:W-:Y:S05]  /*28b0*/  EXIT ;  /* 0x000000000000794d */ /* 0x002fea0003800000 */
.L_x_48:
[----:B------:R-:W1:Y:S02]  /*28c0*/  SYNCS.PHASECHK.TRANS64.TRYWAIT P0, [UR22+0x24000], R2 ;  /* 0x02400002ff0075a7 */ /* 0x000e640008000156 */
[----:B-1----:R-:W-:Y:S05]  /*28d0*/  @!P0 BRA `(.L_x_48) ;  /* 0xfffffffc00f88947 */ /* 0x002fea000383ffff */
[----:B------:R-:W-:Y:S05]  /*28e0*/  BRA `(.L_x_50) ;  /* 0xfffffff400847947 */ /* 0x000fea000383ffff */
.L_x_51:
[----:B------:R-:W-:-:S00]  /*28f0*/  BRA `(.L_x_51) ;  /* 0xfffffffc00fc7947 */ /* 0x000fc0000383ffff */
[----:B------:R-:W-:-:S00]  /*2900*/  NOP ;  /* 0x0000000000007918 */ /* 0x000fc00000000000 */
[----:B------:R-:W-:-:S00]  /*2910*/  NOP ;  /* 0x0000000000007918 */ /* 0x000fc00000000000 */
[----:B------:R-:W-:-:S00]  /*2920*/  NOP ;  /* 0x0000000000007918 */ /* 0x000fc00000000000 */
[----:B------:R-:W-:-:S00]  /*2930*/  NOP ;  /* 0x0000000000007918 */ /* 0x000fc00000000000 */
[----:B------:R-:W-:-:S00]  /*2940*/  NOP ;  /* 0x0000000000007918 */ /* 0x000fc00000000000 */
[----:B------:R-:W-:-:S00]  /*2950*/  NOP ;  /* 0x0000000000007918 */ /* 0x000fc00000000000 */
[----:B------:R-:W-:-:S00]  /*2960*/  NOP ;  /* 0x0000000000007918 */ /* 0x000fc00000000000 */
[----:B------:R-:W-:-:S00]  /*2970*/  NOP ;  /* 0x0000000000007918 */ /* 0x000fc00000000000 */
.L_x_52:


//--------------------- .nv.shared.gluon_wgmma    --------------------------
	.section	.nv.shared.gluon_wgmma,"aw",@nobits
	.sectionflags	@""
	.align	16
	.zero		1024


//--------------------- .nv.shared.reserved.0     --------------------------
	.section	.nv.shared.reserved.0,"aw",@nobits
	.weak		__nv_reservedSMEM_offset_0_alias
	.size		__nv_reservedSMEM_offset_0_alias, 0, 0
	.other		__nv_reservedSMEM_offset_0_alias,@"STO_CUDA_RESERVED_SHARED STV_DEFAULT"
__nv_reservedSMEM_offset_0_alias:
	.zero		0


//--------------------- .nv.constant0.gluon_wgmma --------------------------
	.section	.nv.constant0.gluon_wgmma,"a",@progbits
	.sectionflags	@""
	.align	4
.nv.constant0.gluon_wgmma:
	.zero		608


//--------------------- SYMBOLS --------------------------

	.type		.nv.reservedSmem.offset0,@object
	.size		.nv.reservedSmem.offset0,0x4
